//
// Generated by NVIDIA NVVM Compiler
//
// Compiler Build ID: CL-36424714
// Cuda compilation tools, release 13.0, V13.0.88
// Based on NVVM 20.0.0
//

.version 9.0
.target sm_100
.address_size 64

	// .globl	_Z10calc_pathsPKiPdii
.extern .func  (.param .b64 func_retval0) malloc
(
	.param .b64 malloc_param_0
)
;
.extern .func free
(
	.param .b64 free_param_0
)
;
// _ZZ12d_min_reduceIdEvPKT_PS0_iE5sdata has been demoted

.visible .entry _Z10calc_pathsPKiPdii(
	.param .u64 .ptr .align 1 _Z10calc_pathsPKiPdii_param_0,
	.param .u64 .ptr .align 1 _Z10calc_pathsPKiPdii_param_1,
	.param .u32 _Z10calc_pathsPKiPdii_param_2,
	.param .u32 _Z10calc_pathsPKiPdii_param_3
)
{
	.reg .pred 	%p<33>;
	.reg .b32 	%r<293>;
	.reg .b32 	%f<15>;
	.reg .b64 	%rd<121>;
	.reg .b64 	%fd<32>;

	ld.param.u64 	%rd14, [_Z10calc_pathsPKiPdii_param_0];
	ld.param.u64 	%rd13, [_Z10calc_pathsPKiPdii_param_1];
	ld.param.u32 	%r49, [_Z10calc_pathsPKiPdii_param_2];
	ld.param.u32 	%r50, [_Z10calc_pathsPKiPdii_param_3];
	cvta.to.global.u64 	%rd1, %rd14;
	mov.u32 	%r51, %ctaid.x;
	mov.u32 	%r52, %ntid.x;
	mov.u32 	%r53, %tid.x;
	mad.lo.s32 	%r1, %r51, %r52, %r53;
	setp.ge.u32 	%p1, %r1, %r50;
	@%p1 bra 	$L__BB0_35;
	mul.wide.s32 	%rd15, %r49, 4;
	{ // callseq 0, 0
	.param .b64 param0;
	st.param.b64 	[param0], %rd15;
	.param .b64 retval0;
	call.uni (retval0), 
	malloc, 
	(
	param0
	);
	ld.param.b64 	%rd16, [retval0];
	} // callseq 0
	{ // callseq 1, 0
	.param .b64 param0;
	st.param.b64 	[param0], %rd15;
	.param .b64 retval0;
	call.uni (retval0), 
	malloc, 
	(
	param0
	);
	ld.param.b64 	%rd17, [retval0];
	} // callseq 1
	setp.lt.s32 	%p2, %r49, 1;
	@%p2 bra 	$L__BB0_25;
	add.s32 	%r2, %r49, -1;
	and.b32  	%r3, %r49, 15;
	setp.lt.u32 	%p3, %r2, 15;
	mov.b32 	%r274, 0;
	@%p3 bra 	$L__BB0_5;
	and.b32  	%r274, %r49, 2147483632;
	add.s64 	%rd119, %rd17, 32;
	mov.b32 	%r279, 0;
$L__BB0_4:
	.pragma "nounroll";
	st.u32 	[%rd119+-32], %r279;
	add.s32 	%r56, %r279, 1;
	st.u32 	[%rd119+-28], %r56;
	add.s32 	%r57, %r279, 2;
	st.u32 	[%rd119+-24], %r57;
	add.s32 	%r58, %r279, 3;
	st.u32 	[%rd119+-20], %r58;
	add.s32 	%r59, %r279, 4;
	st.u32 	[%rd119+-16], %r59;
	add.s32 	%r60, %r279, 5;
	st.u32 	[%rd119+-12], %r60;
	add.s32 	%r61, %r279, 6;
	st.u32 	[%rd119+-8], %r61;
	add.s32 	%r62, %r279, 7;
	st.u32 	[%rd119+-4], %r62;
	add.s32 	%r63, %r279, 8;
	st.u32 	[%rd119], %r63;
	add.s32 	%r64, %r279, 9;
	st.u32 	[%rd119+4], %r64;
	add.s32 	%r65, %r279, 10;
	st.u32 	[%rd119+8], %r65;
	add.s32 	%r66, %r279, 11;
	st.u32 	[%rd119+12], %r66;
	add.s32 	%r67, %r279, 12;
	st.u32 	[%rd119+16], %r67;
	add.s32 	%r68, %r279, 13;
	st.u32 	[%rd119+20], %r68;
	add.s32 	%r69, %r279, 14;
	st.u32 	[%rd119+24], %r69;
	add.s32 	%r70, %r279, 15;
	st.u32 	[%rd119+28], %r70;
	add.s64 	%rd119, %rd119, 64;
	add.s32 	%r279, %r279, 16;
	setp.eq.s32 	%p4, %r279, %r274;
	@%p4 bra 	$L__BB0_5;
	bra.uni 	$L__BB0_4;
$L__BB0_5:
	setp.eq.s32 	%p5, %r3, 0;
	@%p5 bra 	$L__BB0_14;
	and.b32  	%r6, %r49, 7;
	setp.lt.u32 	%p6, %r3, 8;
	@%p6 bra 	$L__BB0_8;
	mul.wide.u32 	%rd18, %r274, 4;
	add.s64 	%rd19, %rd17, %rd18;
	st.u32 	[%rd19], %r274;
	add.s32 	%r71, %r274, 1;
	st.u32 	[%rd19+4], %r71;
	add.s32 	%r72, %r274, 2;
	st.u32 	[%rd19+8], %r72;
	add.s32 	%r73, %r274, 3;
	st.u32 	[%rd19+12], %r73;
	add.s32 	%r74, %r274, 4;
	st.u32 	[%rd19+16], %r74;
	add.s32 	%r75, %r274, 5;
	st.u32 	[%rd19+20], %r75;
	add.s32 	%r76, %r274, 6;
	st.u32 	[%rd19+24], %r76;
	add.s32 	%r77, %r274, 7;
	st.u32 	[%rd19+28], %r77;
	add.s32 	%r274, %r274, 8;
$L__BB0_8:
	setp.eq.s32 	%p7, %r6, 0;
	@%p7 bra 	$L__BB0_14;
	and.b32  	%r9, %r49, 3;
	setp.lt.u32 	%p8, %r6, 4;
	@%p8 bra 	$L__BB0_11;
	mul.wide.u32 	%rd20, %r274, 4;
	add.s64 	%rd21, %rd17, %rd20;
	st.u32 	[%rd21], %r274;
	add.s32 	%r78, %r274, 1;
	st.u32 	[%rd21+4], %r78;
	add.s32 	%r79, %r274, 2;
	st.u32 	[%rd21+8], %r79;
	add.s32 	%r80, %r274, 3;
	st.u32 	[%rd21+12], %r80;
	add.s32 	%r274, %r274, 4;
$L__BB0_11:
	setp.eq.s32 	%p9, %r9, 0;
	@%p9 bra 	$L__BB0_14;
	mul.wide.u32 	%rd22, %r274, 4;
	add.s64 	%rd118, %rd17, %rd22;
	neg.s32 	%r277, %r9;
$L__BB0_13:
	.pragma "nounroll";
	st.u32 	[%rd118], %r274;
	add.s32 	%r274, %r274, 1;
	add.s64 	%rd118, %rd118, 4;
	add.s32 	%r277, %r277, 1;
	setp.ne.s32 	%p10, %r277, 0;
	@%p10 bra 	$L__BB0_13;
$L__BB0_14:
	and.b32  	%r17, %r49, 7;
	setp.lt.u32 	%p11, %r2, 7;
	mov.b32 	%r283, 0;
	mov.u32 	%r282, %r1;
	@%p11 bra 	$L__BB0_17;
	and.b32  	%r283, %r49, 2147483640;
	mov.b32 	%r281, 0;
	mov.u32 	%r282, %r1;
$L__BB0_16:
	.pragma "nounroll";
	sub.s32 	%r83, %r49, %r281;
	div.s32 	%r84, %r282, %r83;
	mul.lo.s32 	%r85, %r84, %r83;
	sub.s32 	%r86, %r282, %r85;
	mul.wide.s32 	%rd23, %r86, 4;
	add.s64 	%rd24, %rd17, %rd23;
	ld.u32 	%r87, [%rd24];
	mul.wide.u32 	%rd25, %r281, 4;
	add.s64 	%rd26, %rd16, %rd25;
	st.u32 	[%rd26], %r87;
	not.b32 	%r88, %r281;
	add.s32 	%r89, %r49, %r88;
	mul.wide.s32 	%rd27, %r89, 4;
	add.s64 	%rd28, %rd17, %rd27;
	ld.u32 	%r90, [%rd28];
	st.u32 	[%rd24], %r90;
	div.s32 	%r91, %r84, %r89;
	mul.lo.s32 	%r92, %r91, %r89;
	sub.s32 	%r93, %r84, %r92;
	mul.wide.s32 	%rd29, %r93, 4;
	add.s64 	%rd30, %rd17, %rd29;
	ld.u32 	%r94, [%rd30];
	st.u32 	[%rd26+4], %r94;
	ld.u32 	%r95, [%rd28+-4];
	st.u32 	[%rd30], %r95;
	add.s32 	%r96, %r83, -2;
	div.s32 	%r97, %r91, %r96;
	mul.lo.s32 	%r98, %r97, %r96;
	sub.s32 	%r99, %r91, %r98;
	mul.wide.s32 	%rd31, %r99, 4;
	add.s64 	%rd32, %rd17, %rd31;
	ld.u32 	%r100, [%rd32];
	st.u32 	[%rd26+8], %r100;
	ld.u32 	%r101, [%rd28+-8];
	st.u32 	[%rd32], %r101;
	add.s32 	%r102, %r83, -3;
	div.s32 	%r103, %r97, %r102;
	mul.lo.s32 	%r104, %r103, %r102;
	sub.s32 	%r105, %r97, %r104;
	mul.wide.s32 	%rd33, %r105, 4;
	add.s64 	%rd34, %rd17, %rd33;
	ld.u32 	%r106, [%rd34];
	st.u32 	[%rd26+12], %r106;
	ld.u32 	%r107, [%rd28+-12];
	st.u32 	[%rd34], %r107;
	add.s32 	%r108, %r83, -4;
	div.s32 	%r109, %r103, %r108;
	mul.lo.s32 	%r110, %r109, %r108;
	sub.s32 	%r111, %r103, %r110;
	mul.wide.s32 	%rd35, %r111, 4;
	add.s64 	%rd36, %rd17, %rd35;
	ld.u32 	%r112, [%rd36];
	st.u32 	[%rd26+16], %r112;
	ld.u32 	%r113, [%rd28+-16];
	st.u32 	[%rd36], %r113;
	add.s32 	%r114, %r83, -5;
	div.s32 	%r115, %r109, %r114;
	mul.lo.s32 	%r116, %r115, %r114;
	sub.s32 	%r117, %r109, %r116;
	mul.wide.s32 	%rd37, %r117, 4;
	add.s64 	%rd38, %rd17, %rd37;
	ld.u32 	%r118, [%rd38];
	st.u32 	[%rd26+20], %r118;
	ld.u32 	%r119, [%rd28+-20];
	st.u32 	[%rd38], %r119;
	add.s32 	%r120, %r83, -6;
	div.s32 	%r121, %r115, %r120;
	mul.lo.s32 	%r122, %r121, %r120;
	sub.s32 	%r123, %r115, %r122;
	mul.wide.s32 	%rd39, %r123, 4;
	add.s64 	%rd40, %rd17, %rd39;
	ld.u32 	%r124, [%rd40];
	st.u32 	[%rd26+24], %r124;
	ld.u32 	%r125, [%rd28+-24];
	st.u32 	[%rd40], %r125;
	add.s32 	%r126, %r83, -7;
	div.s32 	%r282, %r121, %r126;
	mul.lo.s32 	%r127, %r282, %r126;
	sub.s32 	%r128, %r121, %r127;
	mul.wide.s32 	%rd41, %r128, 4;
	add.s64 	%rd42, %rd17, %rd41;
	ld.u32 	%r129, [%rd42];
	st.u32 	[%rd26+28], %r129;
	ld.u32 	%r130, [%rd28+-28];
	st.u32 	[%rd42], %r130;
	add.s32 	%r281, %r281, 8;
	setp.ne.s32 	%p12, %r281, %r283;
	@%p12 bra 	$L__BB0_16;
$L__BB0_17:
	setp.eq.s32 	%p13, %r17, 0;
	@%p13 bra 	$L__BB0_25;
	and.b32  	%r27, %r49, 3;
	setp.lt.u32 	%p14, %r17, 4;
	@%p14 bra 	$L__BB0_20;
	sub.s32 	%r131, %r49, %r283;
	div.s32 	%r132, %r282, %r131;
	mul.lo.s32 	%r133, %r132, %r131;
	sub.s32 	%r134, %r282, %r133;
	mul.wide.s32 	%rd43, %r134, 4;
	add.s64 	%rd44, %rd17, %rd43;
	ld.u32 	%r135, [%rd44];
	mul.wide.u32 	%rd45, %r283, 4;
	add.s64 	%rd46, %rd16, %rd45;
	st.u32 	[%rd46], %r135;
	not.b32 	%r136, %r283;
	add.s32 	%r137, %r49, %r136;
	mul.wide.s32 	%rd47, %r137, 4;
	add.s64 	%rd48, %rd17, %rd47;
	ld.u32 	%r138, [%rd48];
	st.u32 	[%rd44], %r138;
	div.s32 	%r139, %r132, %r137;
	mul.lo.s32 	%r140, %r139, %r137;
	sub.s32 	%r141, %r132, %r140;
	mul.wide.s32 	%rd49, %r141, 4;
	add.s64 	%rd50, %rd17, %rd49;
	ld.u32 	%r142, [%rd50];
	st.u32 	[%rd46+4], %r142;
	ld.u32 	%r143, [%rd48+-4];
	st.u32 	[%rd50], %r143;
	add.s32 	%r144, %r131, -2;
	div.s32 	%r145, %r139, %r144;
	mul.lo.s32 	%r146, %r145, %r144;
	sub.s32 	%r147, %r139, %r146;
	mul.wide.s32 	%rd51, %r147, 4;
	add.s64 	%rd52, %rd17, %rd51;
	ld.u32 	%r148, [%rd52];
	st.u32 	[%rd46+8], %r148;
	ld.u32 	%r149, [%rd48+-8];
	st.u32 	[%rd52], %r149;
	add.s32 	%r150, %r131, -3;
	div.s32 	%r282, %r145, %r150;
	mul.lo.s32 	%r151, %r282, %r150;
	sub.s32 	%r152, %r145, %r151;
	mul.wide.s32 	%rd53, %r152, 4;
	add.s64 	%rd54, %rd17, %rd53;
	ld.u32 	%r153, [%rd54];
	st.u32 	[%rd46+12], %r153;
	ld.u32 	%r154, [%rd48+-12];
	st.u32 	[%rd54], %r154;
	add.s32 	%r283, %r283, 4;
$L__BB0_20:
	setp.eq.s32 	%p15, %r27, 0;
	@%p15 bra 	$L__BB0_25;
	setp.eq.s32 	%p16, %r27, 1;
	@%p16 bra 	$L__BB0_23;
	sub.s32 	%r155, %r49, %r283;
	div.s32 	%r156, %r282, %r155;
	mul.lo.s32 	%r157, %r156, %r155;
	sub.s32 	%r158, %r282, %r157;
	mul.wide.s32 	%rd55, %r158, 4;
	add.s64 	%rd56, %rd17, %rd55;
	ld.u32 	%r159, [%rd56];
	mul.wide.u32 	%rd57, %r283, 4;
	add.s64 	%rd58, %rd16, %rd57;
	st.u32 	[%rd58], %r159;
	not.b32 	%r160, %r283;
	add.s32 	%r161, %r49, %r160;
	mul.wide.s32 	%rd59, %r161, 4;
	add.s64 	%rd60, %rd17, %rd59;
	ld.u32 	%r162, [%rd60];
	st.u32 	[%rd56], %r162;
	div.s32 	%r282, %r156, %r161;
	mul.lo.s32 	%r163, %r282, %r161;
	sub.s32 	%r164, %r156, %r163;
	mul.wide.s32 	%rd61, %r164, 4;
	add.s64 	%rd62, %rd17, %rd61;
	ld.u32 	%r165, [%rd62];
	st.u32 	[%rd58+4], %r165;
	ld.u32 	%r166, [%rd60+-4];
	st.u32 	[%rd62], %r166;
	add.s32 	%r283, %r283, 2;
$L__BB0_23:
	and.b32  	%r167, %r49, 1;
	setp.eq.b32 	%p17, %r167, 1;
	not.pred 	%p18, %p17;
	@%p18 bra 	$L__BB0_25;
	sub.s32 	%r168, %r49, %r283;
	rem.s32 	%r169, %r282, %r168;
	mul.wide.s32 	%rd63, %r169, 4;
	add.s64 	%rd64, %rd17, %rd63;
	ld.u32 	%r170, [%rd64];
	mul.wide.u32 	%rd65, %r283, 4;
	add.s64 	%rd66, %rd16, %rd65;
	st.u32 	[%rd66], %r170;
	not.b32 	%r171, %r283;
	add.s32 	%r172, %r49, %r171;
	mul.wide.s32 	%rd67, %r172, 4;
	add.s64 	%rd68, %rd17, %rd67;
	ld.u32 	%r173, [%rd68];
	st.u32 	[%rd64], %r173;
$L__BB0_25:
	setp.lt.s32 	%p19, %r49, 1;
	{ // callseq 2, 0
	.param .b64 param0;
	st.param.b64 	[param0], %rd17;
	call.uni 
	free, 
	(
	param0
	);
	} // callseq 2
	mov.f64 	%fd31, 0d0000000000000000;
	@%p19 bra 	$L__BB0_34;
	add.s32 	%r175, %r49, -1;
	and.b32  	%r36, %r49, 3;
	setp.lt.u32 	%p20, %r175, 3;
	mov.f64 	%fd31, 0d0000000000000000;
	mov.b32 	%r292, 0;
	@%p20 bra 	$L__BB0_29;
	and.b32  	%r292, %r49, 2147483644;
	neg.s32 	%r290, %r292;
	add.s32 	%r289, %r49, -2;
	add.s64 	%rd120, %rd16, 8;
	mov.f64 	%fd31, 0d0000000000000000;
	mov.b32 	%r288, 2;
$L__BB0_28:
	.pragma "nounroll";
	ld.u32 	%r177, [%rd120+-8];
	add.s32 	%r178, %r288, -1;
	setp.eq.s32 	%p21, %r289, -1;
	selp.b32 	%r179, 0, %r178, %p21;
	mul.wide.u32 	%rd69, %r179, 4;
	add.s64 	%rd70, %rd16, %rd69;
	ld.u32 	%r180, [%rd70];
	shl.b32 	%r181, %r177, 1;
	mul.wide.s32 	%rd71, %r181, 4;
	add.s64 	%rd72, %rd1, %rd71;
	ld.global.u32 	%r182, [%rd72];
	ld.global.u32 	%r183, [%rd72+4];
	shl.b32 	%r184, %r180, 1;
	mul.wide.s32 	%rd73, %r184, 4;
	add.s64 	%rd74, %rd1, %rd73;
	ld.global.u32 	%r185, [%rd74];
	ld.global.u32 	%r186, [%rd74+4];
	sub.s32 	%r187, %r182, %r185;
	sub.s32 	%r188, %r183, %r186;
	mul.lo.s32 	%r189, %r187, %r187;
	mad.lo.s32 	%r190, %r188, %r188, %r189;
	cvt.rn.f32.u32 	%f1, %r190;
	sqrt.rn.f32 	%f2, %f1;
	cvt.f64.f32 	%fd14, %f2;
	add.f64 	%fd15, %fd31, %fd14;
	ld.u32 	%r191, [%rd120+-4];
	add.s32 	%r192, %r288, 2;
	setp.eq.s32 	%p22, %r289, 0;
	selp.b32 	%r193, 0, %r288, %p22;
	mul.wide.u32 	%rd75, %r193, 4;
	add.s64 	%rd76, %rd16, %rd75;
	ld.u32 	%r194, [%rd76];
	shl.b32 	%r195, %r191, 1;
	mul.wide.s32 	%rd77, %r195, 4;
	add.s64 	%rd78, %rd1, %rd77;
	ld.global.u32 	%r196, [%rd78];
	ld.global.u32 	%r197, [%rd78+4];
	shl.b32 	%r198, %r194, 1;
	mul.wide.s32 	%rd79, %r198, 4;
	add.s64 	%rd80, %rd1, %rd79;
	ld.global.u32 	%r199, [%rd80];
	ld.global.u32 	%r200, [%rd80+4];
	sub.s32 	%r201, %r196, %r199;
	sub.s32 	%r202, %r197, %r200;
	mul.lo.s32 	%r203, %r201, %r201;
	mad.lo.s32 	%r204, %r202, %r202, %r203;
	cvt.rn.f32.u32 	%f3, %r204;
	sqrt.rn.f32 	%f4, %f3;
	cvt.f64.f32 	%fd16, %f4;
	add.f64 	%fd17, %fd15, %fd16;
	ld.u32 	%r205, [%rd120];
	add.s32 	%r206, %r288, 1;
	setp.eq.s32 	%p23, %r289, 1;
	selp.b32 	%r207, 0, %r206, %p23;
	mul.wide.u32 	%rd81, %r207, 4;
	add.s64 	%rd82, %rd16, %rd81;
	ld.u32 	%r208, [%rd82];
	shl.b32 	%r209, %r205, 1;
	mul.wide.s32 	%rd83, %r209, 4;
	add.s64 	%rd84, %rd1, %rd83;
	ld.global.u32 	%r210, [%rd84];
	ld.global.u32 	%r211, [%rd84+4];
	shl.b32 	%r212, %r208, 1;
	mul.wide.s32 	%rd85, %r212, 4;
	add.s64 	%rd86, %rd1, %rd85;
	ld.global.u32 	%r213, [%rd86];
	ld.global.u32 	%r214, [%rd86+4];
	sub.s32 	%r215, %r210, %r213;
	sub.s32 	%r216, %r211, %r214;
	mul.lo.s32 	%r217, %r215, %r215;
	mad.lo.s32 	%r218, %r216, %r216, %r217;
	cvt.rn.f32.u32 	%f5, %r218;
	sqrt.rn.f32 	%f6, %f5;
	cvt.f64.f32 	%fd18, %f6;
	add.f64 	%fd19, %fd17, %fd18;
	ld.u32 	%r219, [%rd120+4];
	setp.eq.s32 	%p24, %r289, 2;
	selp.b32 	%r220, 0, %r192, %p24;
	mul.wide.u32 	%rd87, %r220, 4;
	add.s64 	%rd88, %rd16, %rd87;
	ld.u32 	%r221, [%rd88];
	shl.b32 	%r222, %r219, 1;
	mul.wide.s32 	%rd89, %r222, 4;
	add.s64 	%rd90, %rd1, %rd89;
	ld.global.u32 	%r223, [%rd90];
	ld.global.u32 	%r224, [%rd90+4];
	shl.b32 	%r225, %r221, 1;
	mul.wide.s32 	%rd91, %r225, 4;
	add.s64 	%rd92, %rd1, %rd91;
	ld.global.u32 	%r226, [%rd92];
	ld.global.u32 	%r227, [%rd92+4];
	sub.s32 	%r228, %r223, %r226;
	sub.s32 	%r229, %r224, %r227;
	mul.lo.s32 	%r230, %r228, %r228;
	mad.lo.s32 	%r231, %r229, %r229, %r230;
	cvt.rn.f32.u32 	%f7, %r231;
	sqrt.rn.f32 	%f8, %f7;
	cvt.f64.f32 	%fd20, %f8;
	add.f64 	%fd31, %fd19, %fd20;
	add.s32 	%r290, %r290, 4;
	add.s32 	%r289, %r289, -4;
	add.s32 	%r288, %r288, 4;
	add.s64 	%rd120, %rd120, 16;
	setp.ne.s32 	%p25, %r290, 0;
	@%p25 bra 	$L__BB0_28;
$L__BB0_29:
	setp.eq.s32 	%p26, %r36, 0;
	@%p26 bra 	$L__BB0_34;
	setp.eq.s32 	%p27, %r36, 1;
	@%p27 bra 	$L__BB0_32;
	mul.wide.u32 	%rd93, %r292, 4;
	add.s64 	%rd94, %rd16, %rd93;
	ld.u32 	%r232, [%rd94];
	add.s32 	%r233, %r292, 1;
	setp.eq.s32 	%p28, %r233, %r49;
	selp.b32 	%r234, 0, %r233, %p28;
	mul.wide.u32 	%rd95, %r234, 4;
	add.s64 	%rd96, %rd16, %rd95;
	ld.u32 	%r235, [%rd96];
	shl.b32 	%r236, %r232, 1;
	mul.wide.s32 	%rd97, %r236, 4;
	add.s64 	%rd98, %rd1, %rd97;
	ld.global.u32 	%r237, [%rd98];
	ld.global.u32 	%r238, [%rd98+4];
	shl.b32 	%r239, %r235, 1;
	mul.wide.s32 	%rd99, %r239, 4;
	add.s64 	%rd100, %rd1, %rd99;
	ld.global.u32 	%r240, [%rd100];
	ld.global.u32 	%r241, [%rd100+4];
	sub.s32 	%r242, %r237, %r240;
	sub.s32 	%r243, %r238, %r241;
	mul.lo.s32 	%r244, %r242, %r242;
	mad.lo.s32 	%r245, %r243, %r243, %r244;
	cvt.rn.f32.u32 	%f9, %r245;
	sqrt.rn.f32 	%f10, %f9;
	cvt.f64.f32 	%fd22, %f10;
	add.f64 	%fd23, %fd31, %fd22;
	ld.u32 	%r246, [%rd94+4];
	add.s32 	%r292, %r292, 2;
	setp.eq.s32 	%p29, %r292, %r49;
	selp.b32 	%r247, 0, %r292, %p29;
	mul.wide.u32 	%rd101, %r247, 4;
	add.s64 	%rd102, %rd16, %rd101;
	ld.u32 	%r248, [%rd102];
	shl.b32 	%r249, %r246, 1;
	mul.wide.s32 	%rd103, %r249, 4;
	add.s64 	%rd104, %rd1, %rd103;
	ld.global.u32 	%r250, [%rd104];
	ld.global.u32 	%r251, [%rd104+4];
	shl.b32 	%r252, %r248, 1;
	mul.wide.s32 	%rd105, %r252, 4;
	add.s64 	%rd106, %rd1, %rd105;
	ld.global.u32 	%r253, [%rd106];
	ld.global.u32 	%r254, [%rd106+4];
	sub.s32 	%r255, %r250, %r253;
	sub.s32 	%r256, %r251, %r254;
	mul.lo.s32 	%r257, %r255, %r255;
	mad.lo.s32 	%r258, %r256, %r256, %r257;
	cvt.rn.f32.u32 	%f11, %r258;
	sqrt.rn.f32 	%f12, %f11;
	cvt.f64.f32 	%fd24, %f12;
	add.f64 	%fd31, %fd23, %fd24;
$L__BB0_32:
	and.b32  	%r259, %r49, 1;
	setp.eq.b32 	%p30, %r259, 1;
	not.pred 	%p31, %p30;
	@%p31 bra 	$L__BB0_34;
	mul.wide.u32 	%rd107, %r292, 4;
	add.s64 	%rd108, %rd16, %rd107;
	ld.u32 	%r260, [%rd108];
	add.s32 	%r261, %r292, 1;
	setp.eq.s32 	%p32, %r261, %r49;
	selp.b32 	%r262, 0, %r261, %p32;
	mul.wide.u32 	%rd109, %r262, 4;
	add.s64 	%rd110, %rd16, %rd109;
	ld.u32 	%r263, [%rd110];
	shl.b32 	%r264, %r260, 1;
	mul.wide.s32 	%rd111, %r264, 4;
	add.s64 	%rd112, %rd1, %rd111;
	ld.global.u32 	%r265, [%rd112];
	ld.global.u32 	%r266, [%rd112+4];
	shl.b32 	%r267, %r263, 1;
	mul.wide.s32 	%rd113, %r267, 4;
	add.s64 	%rd114, %rd1, %rd113;
	ld.global.u32 	%r268, [%rd114];
	ld.global.u32 	%r269, [%rd114+4];
	sub.s32 	%r270, %r265, %r268;
	sub.s32 	%r271, %r266, %r269;
	mul.lo.s32 	%r272, %r270, %r270;
	mad.lo.s32 	%r273, %r271, %r271, %r272;
	cvt.rn.f32.u32 	%f13, %r273;
	sqrt.rn.f32 	%f14, %f13;
	cvt.f64.f32 	%fd25, %f14;
	add.f64 	%fd31, %fd31, %fd25;
$L__BB0_34:
	cvta.to.global.u64 	%rd115, %rd13;
	mul.wide.u32 	%rd116, %r1, 8;
	add.s64 	%rd117, %rd115, %rd116;
	st.global.f64 	[%rd117], %fd31;
	{ // callseq 3, 0
	.param .b64 param0;
	st.param.b64 	[param0], %rd16;
	call.uni 
	free, 
	(
	param0
	);
	} // callseq 3
$L__BB0_35:
	ret;

}
	// .globl	_Z12d_min_reduceIdEvPKT_PS0_i
.visible .entry _Z12d_min_reduceIdEvPKT_PS0_i(
	.param .u64 .ptr .align 1 _Z12d_min_reduceIdEvPKT_PS0_i_param_0,
	.param .u64 .ptr .align 1 _Z12d_min_reduceIdEvPKT_PS0_i_param_1,
	.param .u32 _Z12d_min_reduceIdEvPKT_PS0_i_param_2
)
{
	.reg .pred 	%p<14>;
	.reg .b32 	%r<15>;
	.reg .b64 	%rd<12>;
	.reg .b64 	%fd<20>;
	// demoted variable
	.shared .align 8 .b8 _ZZ12d_min_reduceIdEvPKT_PS0_iE5sdata[512];
	ld.param.u64 	%rd2, [_Z12d_min_reduceIdEvPKT_PS0_i_param_0];
	ld.param.u64 	%rd3, [_Z12d_min_reduceIdEvPKT_PS0_i_param_1];
	ld.param.u32 	%r8, [_Z12d_min_reduceIdEvPKT_PS0_i_param_2];
	mov.u32 	%r1, %tid.x;
	mov.u32 	%r2, %ctaid.x;
	shl.b32 	%r9, %r2, 6;
	add.s32 	%r14, %r9, %r1;
	shl.b32 	%r10, %r1, 3;
	mov.u32 	%r11, _ZZ12d_min_reduceIdEvPKT_PS0_iE5sdata;
	add.s32 	%r4, %r11, %r10;
	mov.b64 	%rd4, 9218868437227405311;
	st.shared.u64 	[%r4], %rd4;
	setp.ge.u32 	%p1, %r14, %r8;
	@%p1 bra 	$L__BB1_7;
	cvta.to.global.u64 	%rd1, %rd2;
	mov.u32 	%r12, %nctaid.x;
	shl.b32 	%r5, %r12, 6;
	mov.f64 	%fd19, 0d7FEFFFFFFFFFFFFF;
$L__BB1_2:
	mul.wide.u32 	%rd5, %r14, 8;
	add.s64 	%rd6, %rd1, %rd5;
	ld.global.f64 	%fd11, [%rd6];
	add.s32 	%r13, %r14, 32;
	mul.wide.u32 	%rd7, %r13, 8;
	add.s64 	%rd8, %rd1, %rd7;
	ld.global.f64 	%fd3, [%rd8];
	setp.geu.f64 	%p2, %fd11, %fd3;
	setp.geu.f64 	%p3, %fd11, %fd19;
	or.pred  	%p4, %p2, %p3;
	@%p4 bra 	$L__BB1_4;
	st.shared.f64 	[%r4], %fd11;
	mov.f64 	%fd19, %fd11;
	bra.uni 	$L__BB1_6;
$L__BB1_4:
	setp.geu.f64 	%p5, %fd3, %fd19;
	@%p5 bra 	$L__BB1_6;
	st.shared.f64 	[%r4], %fd3;
	mov.f64 	%fd19, %fd3;
$L__BB1_6:
	add.s32 	%r14, %r14, %r5;
	setp.lt.u32 	%p6, %r14, %r8;
	@%p6 bra 	$L__BB1_2;
$L__BB1_7:
	bar.sync 	0;
	setp.gt.u32 	%p7, %r1, 31;
	@%p7 bra 	$L__BB1_20;
	ld.shared.f64 	%fd5, [%r4+128];
	ld.shared.f64 	%fd12, [%r4];
	setp.geu.f64 	%p8, %fd5, %fd12;
	@%p8 bra 	$L__BB1_10;
	st.shared.f64 	[%r4], %fd5;
$L__BB1_10:
	bar.warp.sync 	-1;
	ld.shared.f64 	%fd6, [%r4+64];
	ld.shared.f64 	%fd13, [%r4];
	setp.geu.f64 	%p9, %fd6, %fd13;
	@%p9 bra 	$L__BB1_12;
	st.shared.f64 	[%r4], %fd6;
$L__BB1_12:
	bar.warp.sync 	-1;
	ld.shared.f64 	%fd7, [%r4+32];
	ld.shared.f64 	%fd14, [%r4];
	setp.geu.f64 	%p10, %fd7, %fd14;
	@%p10 bra 	$L__BB1_14;
	st.shared.f64 	[%r4], %fd7;
$L__BB1_14:
	bar.warp.sync 	-1;
	ld.shared.f64 	%fd8, [%r4+16];
	ld.shared.f64 	%fd15, [%r4];
	setp.geu.f64 	%p11, %fd8, %fd15;
	@%p11 bra 	$L__BB1_16;
	st.shared.f64 	[%r4], %fd8;
$L__BB1_16:
	bar.warp.sync 	-1;
	ld.shared.f64 	%fd9, [%r4+8];
	ld.shared.f64 	%fd16, [%r4];
	setp.geu.f64 	%p12, %fd9, %fd16;
	@%p12 bra 	$L__BB1_18;
	st.shared.f64 	[%r4], %fd9;
$L__BB1_18:
	bar.warp.sync 	-1;
	setp.ne.s32 	%p13, %r1, 0;
	@%p13 bra 	$L__BB1_20;
	ld.shared.f64 	%fd17, [_ZZ12d_min_reduceIdEvPKT_PS0_iE5sdata];
	cvta.to.global.u64 	%rd9, %rd3;
	mul.wide.u32 	%rd10, %r2, 8;
	add.s64 	%rd11, %rd9, %rd10;
	st.global.f64 	[%rd11], %fd17;
$L__BB1_20:
	ret;

}


// ===== COMPILED SASS (sm_100) =====

	.target	sm_100

	.elftype	@"ET_EXEC"


//--------------------- .note.nv.tkinfo           --------------------------
	.section	.note.nv.tkinfo,"",@"SHT_NOTE"
	.sectionflags	@"SHF_NOTE_NV_TKINFO"
	.tkinfo
        /*0018*/ 	.word	0x00000002
        /*0030*/ 	.string	""
        /*0030*/ 	.string	"ptxas"
        /*0030*/ 	.string	"Cuda compilation tools, release 13.0, V13.0.88"
        /*0030*/ 	.string	"Build cuda_13.0.r13.0/compiler.36424714_0"
        /*0030*/ 	.string	"-arch sm_100 -m 64 "



//--------------------- .note.nv.cuinfo           --------------------------
	.section	.note.nv.cuinfo,"",@"SHT_NOTE"
	.sectionflags	@"SHF_NOTE_NV_CUINFO"
        /*0018*/ 	.short	0x0002
        /*001a*/ 	.short	0x0064
        /*001c*/ 	.short	0x0082
	.zero		2


//--------------------- .nv.info                  --------------------------
	.section	.nv.info,"",@"SHT_CUDA_INFO"
	.align	4


	//----- nvinfo : EIATTR_REGCOUNT
	.align		4
        /*0000*/ 	.byte	0x04, 0x2f
        /*0002*/ 	.short	(.L_1 - .L_0)
	.align		4
.L_0:
        /*0004*/ 	.word	index@(_Z10calc_pathsPKiPdii)
        /*0008*/ 	.word	0x00000020


	//----- nvinfo : EIATTR_FRAME_SIZE
	.align		4
.L_1:
        /*000c*/ 	.byte	0x04, 0x11
        /*000e*/ 	.short	(.L_3 - .L_2)
	.align		4
.L_2:
        /*0010*/ 	.word	index@($__internal_0_$__cuda_sm20_sqrt_rn_f32_slowpath)
        /*0014*/ 	.word	0x00000000


	//----- nvinfo : EIATTR_FRAME_SIZE
	.align		4
.L_3:
        /*0018*/ 	.byte	0x04, 0x11
        /*001a*/ 	.short	(.L_5 - .L_4)
	.align		4
.L_4:
        /*001c*/ 	.word	index@(_Z10calc_pathsPKiPdii)
        /*0020*/ 	.word	0x00000000


	//----- nvinfo : EIATTR_REGCOUNT
	.align		4
.L_5:
        /*0024*/ 	.byte	0x04, 0x2f
        /*0026*/ 	.short	(.L_7 - .L_6)
	.align		4
.L_6:
        /*0028*/ 	.word	index@(_Z12d_min_reduceIdEvPKT_PS0_i)
        /*002c*/ 	.word	0x00000010


	//----- nvinfo : EIATTR_FRAME_SIZE
	.align		4
.L_7:
        /*0030*/ 	.byte	0x04, 0x11
        /*0032*/ 	.short	(.L_9 - .L_8)
	.align		4
.L_8:
        /*0034*/ 	.word	index@(_Z12d_min_reduceIdEvPKT_PS0_i)
        /*0038*/ 	.word	0x00000000


	//----- nvinfo : EIATTR_MIN_STACK_SIZE
	.align		4
.L_9:
        /*003c*/ 	.byte	0x04, 0x12
        /*003e*/ 	.short	(.L_11 - .L_10)
	.align		4
.L_10:
        /*0040*/ 	.word	index@(_Z12d_min_reduceIdEvPKT_PS0_i)
        /*0044*/ 	.word	0x00000000


	//----- nvinfo : EIATTR_MIN_STACK_SIZE
	.align		4
.L_11:
        /*0048*/ 	.byte	0x04, 0x12
        /*004a*/ 	.short	(.L_13 - .L_12)
	.align		4
.L_12:
        /*004c*/ 	.word	index@(_Z10calc_pathsPKiPdii)
        /*0050*/ 	.word	0x00000000
.L_13:


//--------------------- .nv.compat                --------------------------
	.section	.nv.compat,"",@"SHT_CUDA_COMPAT_INFO"
	.align	4
        /*0000*/ 	.byte	0x02, 0x09, 0x00, 0x00, 0x02, 0x02, 0x01, 0x00, 0x02, 0x05, 0x05, 0x00, 0x03, 0x07, 0x01, 0x01
        /*0010*/ 	.byte	0x02, 0x03, 0x00, 0x00, 0x02, 0x06, 0x01, 0x00, 0x04, 0x0b, 0x08, 0x00, 0x01, 0x00, 0x00, 0x00
        /*0020*/ 	.byte	0x00, 0x00, 0x00, 0x00


//--------------------- .nv.info._Z12d_min_reduceIdEvPKT_PS0_i --------------------------
	.section	.nv.info._Z12d_min_reduceIdEvPKT_PS0_i,"",@"SHT_CUDA_INFO"
	.sectionflags	@""
	.align	4


	//----- nvinfo : EIATTR_CUDA_API_VERSION
	.align		4
        /*0000*/ 	.byte	0x04, 0x37
        /*0002*/ 	.short	(.L_15 - .L_14)
.L_14:
        /*0004*/ 	.word	0x00000082


	//----- nvinfo : EIATTR_KPARAM_INFO
	.align		4
.L_15:
        /*0008*/ 	.byte	0x04, 0x17
        /*000a*/ 	.short	(.L_17 - .L_16)
.L_16:
        /*000c*/ 	.word	0x00000000
        /*0010*/ 	.short	0x0002
        /*0012*/ 	.short	0x0010
        /*0014*/ 	.byte	0x00, 0xf0, 0x11, 0x00


	//----- nvinfo : EIATTR_KPARAM_INFO
	.align		4
.L_17:
        /*0018*/ 	.byte	0x04, 0x17
        /*001a*/ 	.short	(.L_19 - .L_18)
.L_18:
        /*001c*/ 	.word	0x00000000
        /*0020*/ 	.short	0x0001
        /*0022*/ 	.short	0x0008
        /*0024*/ 	.byte	0x00, 0xf5, 0x21, 0x00


	//----- nvinfo : EIATTR_KPARAM_INFO
	.align		4
.L_19:
        /*0028*/ 	.byte	0x04, 0x17
        /*002a*/ 	.short	(.L_21 - .L_20)
.L_20:
        /*002c*/ 	.word	0x00000000
        /*0030*/ 	.short	0x0000
        /*0032*/ 	.short	0x0000
        /*0034*/ 	.byte	0x00, 0xf5, 0x21, 0x00


	//----- nvinfo : EIATTR_SPARSE_MMA_MASK
	.align		4
.L_21:
        /*0038*/ 	.byte	0x03, 0x50
        /*003a*/ 	.short	0x0000


	//----- nvinfo : EIATTR_MAXREG_COUNT
	.align		4
        /*003c*/ 	.byte	0x03, 0x1b
        /*003e*/ 	.short	0x00ff


	//----- nvinfo : EIATTR_NUM_BARRIERS
	.align		4
        /*0040*/ 	.byte	0x02, 0x4c
        /*0042*/ 	.byte	0x01
	.zero		1


	//----- nvinfo : EIATTR_MERCURY_ISA_VERSION
	.align		4
        /*0044*/ 	.byte	0x03, 0x5f
        /*0046*/ 	.short	0x0101


	//----- nvinfo : EIATTR_COOP_GROUP_MASK_REGIDS
	.align		4
        /*0048*/ 	.byte	0x04, 0x29
        /*004a*/ 	.short	(.L_23 - .L_22)


	//   ....[0]....
.L_22:
        /*004c*/ 	.word	0xffffffff


	//   ....[1]....
        /*0050*/ 	.word	0xffffffff


	//   ....[2]....
        /*0054*/ 	.word	0xffffffff


	//   ....[3]....
        /*0058*/ 	.word	0xffffffff


	//   ....[4]....
        /*005c*/ 	.word	0xffffffff


	//----- nvinfo : EIATTR_COOP_GROUP_INSTR_OFFSETS
	.align		4
.L_23:
        /*0060*/ 	.byte	0x04, 0x28
        /*0062*/ 	.short	(.L_25 - .L_24)


	//   ....[0]....
.L_24:
        /*0064*/ 	.word	0x00000330


	//   ....[1]....
        /*0068*/ 	.word	0x00000380


	//   ....[2]....
        /*006c*/ 	.word	0x000003d0


	//   ....[3]....
        /*0070*/ 	.word	0x00000420


	//   ....[4]....
        /*0074*/ 	.word	0x00000470


	//----- nvinfo : EIATTR_VRC_CTA_INIT_COUNT
	.align		4
.L_25:
        /*0078*/ 	.byte	0x02, 0x4a
	.zero		1
	.zero		1


	//----- nvinfo : EIATTR_EXIT_INSTR_OFFSETS
	.align		4
        /*007c*/ 	.byte	0x04, 0x1c
        /*007e*/ 	.short	(.L_27 - .L_26)


	//   ....[0]....
.L_26:
        /*0080*/ 	.word	0x000002d0


	//   ....[1]....
        /*0084*/ 	.word	0x00000480


	//   ....[2]....
        /*0088*/ 	.word	0x00000500


	//----- nvinfo : EIATTR_CRS_STACK_SIZE
	.align		4
.L_27:
        /*008c*/ 	.byte	0x04, 0x1e
        /*008e*/ 	.short	(.L_29 - .L_28)
.L_28:
        /*0090*/ 	.word	0x00000000


	//----- nvinfo : EIATTR_CBANK_PARAM_SIZE
	.align		4
.L_29:
        /*0094*/ 	.byte	0x03, 0x19
        /*0096*/ 	.short	0x0014


	//----- nvinfo : EIATTR_PARAM_CBANK
	.align		4
        /*0098*/ 	.byte	0x04, 0x0a
        /*009a*/ 	.short	(.L_31 - .L_30)
	.align		4
.L_30:
        /*009c*/ 	.word	index@(.nv.constant0._Z12d_min_reduceIdEvPKT_PS0_i)
        /*00a0*/ 	.short	0x0380
        /*00a2*/ 	.short	0x0014


	//----- nvinfo : EIATTR_SW_WAR
	.align		4
.L_31:
        /*00a4*/ 	.byte	0x04, 0x36
        /*00a6*/ 	.short	(.L_33 - .L_32)
.L_32:
        /*00a8*/ 	.word	0x00000008
.L_33:


//--------------------- .nv.info._Z10calc_pathsPKiPdii --------------------------
	.section	.nv.info._Z10calc_pathsPKiPdii,"",@"SHT_CUDA_INFO"
	.sectionflags	@""
	.align	4


	//----- nvinfo : EIATTR_CUDA_API_VERSION
	.align		4
        /*0000*/ 	.byte	0x04, 0x37
        /*0002*/ 	.short	(.L_35 - .L_34)
.L_34:
        /*0004*/ 	.word	0x00000082


	//----- nvinfo : EIATTR_KPARAM_INFO
	.align		4
.L_35:
        /*0008*/ 	.byte	0x04, 0x17
        /*000a*/ 	.short	(.L_37 - .L_36)
.L_36:
        /*000c*/ 	.word	0x00000000
        /*0010*/ 	.short	0x0003
        /*0012*/ 	.short	0x0014
        /*0014*/ 	.byte	0x00, 0xf0, 0x11, 0x00


	//----- nvinfo : EIATTR_KPARAM_INFO
	.align		4
.L_37:
        /*0018*/ 	.byte	0x04, 0x17
        /*001a*/ 	.short	(.L_39 - .L_38)
.L_38:
        /*001c*/ 	.word	0x00000000
        /*0020*/ 	.short	0x0002
        /*0022*/ 	.short	0x0010
        /*0024*/ 	.byte	0x00, 0xf0, 0x11, 0x00


	//----- nvinfo : EIATTR_KPARAM_INFO
	.align		4
.L_39:
        /*0028*/ 	.byte	0x04, 0x17
        /*002a*/ 	.short	(.L_41 - .L_40)
.L_40:
        /*002c*/ 	.word	0x00000000
        /*0030*/ 	.short	0x0001
        /*0032*/ 	.short	0x0008
        /*0034*/ 	.byte	0x00, 0xf5, 0x21, 0x00


	//----- nvinfo : EIATTR_KPARAM_INFO
	.align		4
.L_41:
        /*0038*/ 	.byte	0x04, 0x17
        /*003a*/ 	.short	(.L_43 - .L_42)
.L_42:
        /*003c*/ 	.word	0x00000000
        /*0040*/ 	.short	0x0000
        /*0042*/ 	.short	0x0000
        /*0044*/ 	.byte	0x00, 0xf5, 0x21, 0x00


	//----- nvinfo : EIATTR_SPARSE_MMA_MASK
	.align		4
.L_43:
        /*0048*/ 	.byte	0x03, 0x50
        /*004a*/ 	.short	0x0000


	//----- nvinfo : EIATTR_MAXREG_COUNT
	.align		4
        /*004c*/ 	.byte	0x03, 0x1b
        /*004e*/ 	.short	0x00ff


	//----- nvinfo : EIATTR_EXTERNS
	.align		4
        /*0050*/ 	.byte	0x04, 0x0f
        /*0052*/ 	.short	(.L_45 - .L_44)


	//   ....[0]....
	.align		4
.L_44:
        /*0054*/ 	.word	index@(malloc)


	//   ....[1]....
	.align		4
        /*0058*/ 	.word	index@(free)


	//----- nvinfo : EIATTR_MERCURY_ISA_VERSION
	.align		4
.L_45:
        /*005c*/ 	.byte	0x03, 0x5f
        /*005e*/ 	.short	0x0101


	//----- nvinfo : EIATTR_VRC_CTA_INIT_COUNT
	.align		4
        /*0060*/ 	.byte	0x02, 0x4a
	.zero		1
	.zero		1


	//----- nvinfo : EIATTR_SYSCALL_OFFSETS
	.align		4
        /*0064*/ 	.byte	0x04, 0x46
        /*0066*/ 	.short	(.L_47 - .L_46)


	//   ....[0]....
.L_46:
        /*0068*/ 	.word	0x00000120


	//   ....[1]....
        /*006c*/ 	.word	0x000001d0


	//   ....[2]....
        /*0070*/ 	.word	0x00002df0


	//   ....[3]....
        /*0074*/ 	.word	0x00004420


	//----- nvinfo : EIATTR_EXIT_INSTR_OFFSETS
	.align		4
.L_47:
        /*0078*/ 	.byte	0x04, 0x1c
        /*007a*/ 	.short	(.L_49 - .L_48)


	//   ....[0]....
.L_48:
        /*007c*/ 	.word	0x00000070


	//   ....[1]....
        /*0080*/ 	.word	0x00004430


	//----- nvinfo : EIATTR_CRS_STACK_SIZE
	.align		4
.L_49:
        /*0084*/ 	.byte	0x04, 0x1e
        /*0086*/ 	.short	(.L_51 - .L_50)
.L_50:
        /*0088*/ 	.word	0x00000000


	//----- nvinfo : EIATTR_CBANK_PARAM_SIZE
	.align		4
.L_51:
        /*008c*/ 	.byte	0x03, 0x19
        /*008e*/ 	.short	0x0018


	//----- nvinfo : EIATTR_PARAM_CBANK
	.align		4
        /*0090*/ 	.byte	0x04, 0x0a
        /*0092*/ 	.short	(.L_53 - .L_52)
	.align		4
.L_52:
        /*0094*/ 	.word	index@(.nv.constant0._Z10calc_pathsPKiPdii)
        /*0098*/ 	.short	0x0380
        /*009a*/ 	.short	0x0018


	//----- nvinfo : EIATTR_SW_WAR
	.align		4
.L_53:
        /*009c*/ 	.byte	0x04, 0x36
        /*009e*/ 	.short	(.L_55 - .L_54)
.L_54:
        /*00a0*/ 	.word	0x00000008
.L_55:


//--------------------- .nv.callgraph             --------------------------
	.section	.nv.callgraph,"",@"SHT_CUDA_CALLGRAPH"
	.align	4
	.sectionentsize	8
	.align		4
        /*0000*/ 	.word	0x00000000
	.align		4
        /*0004*/ 	.word	0xffffffff
	.align		4
        /*0008*/ 	.word	index@(_Z10calc_pathsPKiPdii)
	.align		4
        /*000c*/ 	.word	index@(free)
	.align		4
        /*0010*/ 	.word	index@(_Z10calc_pathsPKiPdii)
	.align		4
        /*0014*/ 	.word	index@(malloc)
	.align		4
        /*0018*/ 	.word	0x00000000
	.align		4
        /*001c*/ 	.word	0xfffffffe
	.align		4
        /*0020*/ 	.word	0x00000000
	.align		4
        /*0024*/ 	.word	0xfffffffd
	.align		4
        /*0028*/ 	.word	0x00000000
	.align		4
        /*002c*/ 	.word	0xfffffffc


//--------------------- .nv.constant4             --------------------------
	.section	.nv.constant4,"a",@progbits
	.align	8
	.align		8
.nv.constant4:
        /*0000*/ 	.dword	malloc
	.align		8
        /*0008*/ 	.dword	free


//--------------------- .text._Z12d_min_reduceIdEvPKT_PS0_i --------------------------
	.section	.text._Z12d_min_reduceIdEvPKT_PS0_i,"ax",@progbits
	.align	128
        .global         _Z12d_min_reduceIdEvPKT_PS0_i
        .type           _Z12d_min_reduceIdEvPKT_PS0_i,@function
        .size           _Z12d_min_reduceIdEvPKT_PS0_i,(.L_x_53 - _Z12d_min_reduceIdEvPKT_PS0_i)
        .other          _Z12d_min_reduceIdEvPKT_PS0_i,@"STO_CUDA_ENTRY STV_DEFAULT"
_Z12d_min_reduceIdEvPKT_PS0_i:
.text._Z12d_min_reduceIdEvPKT_PS0_i:
[----:B------:R-:W-:Y:S08]  /*0000*/  LDC R1, c[0x0][0x37c] ;  /* 0x0000df00ff017b82 */ /* 0x000ff00000000800 */
[----:B------:R-:W0:Y:S01]  /*0010*/  S2UR UR5, SR_CgaCtaId ;  /* 0x00000000000579c3 */ /* 0x000e220000008800 */
[----:B------:R-:W1:Y:S01]  /*0020*/  S2R R3, SR_TID.X ;  /* 0x0000000000037919 */ /* 0x000e620000002100 */
[----:B------:R-:W-:Y:S01]  /*0030*/  UMOV UR4, 0x400 ;  /* 0x0000040000047882 */ /* 0x000fe20000000000 */
[----:B------:R-:W-:Y:S01]  /*0040*/  IMAD.MOV.U32 R4, RZ, RZ, -0x1 ;  /* 0xffffffffff047424 */ /* 0x000fe200078e00ff */
[----:B------:R-:W2:Y:S01]  /*0050*/  LDCU.64 UR6, c[0x0][0x358] ;  /* 0x00006b00ff0677ac */ /* 0x000ea20008000a00 */
[----:B------:R-:W3:Y:S01]  /*0060*/  S2R R0, SR_CTAID.X ;  /* 0x0000000000007919 */ /* 0x000ee20000002500 */
[----:B------:R-:W-:Y:S01]  /*0070*/  IMAD.MOV.U32 R5, RZ, RZ, 0x7fefffff ;  /* 0x7fefffffff057424 */ /* 0x000fe200078e00ff */
[----:B------:R-:W-:Y:S01]  /*0080*/  BSSY.RECONVERGENT B0, `(.L_x_0) ;  /* 0x0000022000007945 */ /* 0x000fe20003800200 */
[----:B0-----:R-:W-:Y:S01]  /*0090*/  ULEA UR4, UR5, UR4, 0x18 ;  /* 0x0000000405047291 */ /* 0x001fe2000f8ec0ff */
[----:B------:R-:W0:Y:S05]  /*00a0*/  LDCU UR5, c[0x0][0x390] ;  /* 0x00007200ff0577ac */ /* 0x000e2a0008000800 */
[----:B-1----:R-:W-:-:S05]  /*00b0*/  LEA R2, R3, UR4, 0x3 ;  /* 0x0000000403027c11 */ /* 0x002fca000f8e18ff */
[----:B------:R-:W1:Y:S01]  /*00c0*/  LDCU UR4, c[0x0][0x390] ;  /* 0x00007200ff0477ac */ /* 0x000e620008000800 */
[----:B---3--:R-:W-:Y:S01]  /*00d0*/  LEA R6, R0, R3, 0x6 ;  /* 0x0000000300067211 */ /* 0x008fe200078e30ff */
[----:B------:R3:W-:Y:S03]  /*00e0*/  STS.64 [R2], R4 ;  /* 0x0000000402007388 */ /* 0x0007e60000000a00 */
[----:B0-----:R-:W-:-:S13]  /*00f0*/  ISETP.GE.U32.AND P0, PT, R6, UR5, PT ;  /* 0x0000000506007c0c */ /* 0x001fda000bf06070 */
[----:B-123--:R-:W-:Y:S05]  /*0100*/  @P0 BRA `(.L_x_1) ;  /* 0x0000000000640947 */ /* 0x00efea0003800000 */
[----:B------:R-:W0:Y:S01]  /*0110*/  LDC R12, c[0x0][0x370] ;  /* 0x0000dc00ff0c7b82 */ /* 0x000e220000000800 */
[----:B------:R-:W-:Y:S01]  /*0120*/  IMAD.MOV.U32 R13, RZ, RZ, R6 ;  /* 0x000000ffff0d7224 */ /* 0x000fe200078e0006 */
[----:B------:R-:W-:Y:S01]  /*0130*/  MOV R4, 0xffffffff ;  /* 0xffffffff00047802 */ /* 0x000fe20000000f00 */
[----:B------:R-:W-:-:S05]  /*0140*/  IMAD.MOV.U32 R5, RZ, RZ, 0x7fefffff ;  /* 0x7fefffffff057424 */ /* 0x000fca00078e00ff */
[----:B------:R-:W1:Y:S02]  /*0150*/  LDC.64 R10, c[0x0][0x380] ;  /* 0x0000e000ff0a7b82 */ /* 0x000e640000000a00 */
.L_x_4:
[C---:B01----:R-:W-:Y:S01]  /*0160*/  IMAD.WIDE.U32 R6, R13.reuse, 0x8, R10 ;  /* 0x000000080d067825 */ /* 0x043fe200078e000a */
[----:B------:R-:W-:-:S05]  /*0170*/  IADD3 R9, PT, PT, R13, 0x20, RZ ;  /* 0x000000200d097810 */ /* 0x000fca0007ffe0ff */
[----:B------:R-:W2:Y:S01]  /*0180*/  LDG.E.64 R6, desc[UR6][R6.64] ;  /* 0x0000000606067981 */ /* 0x000ea2000c1e1b00 */
[----:B------:R-:W-:-:S06]  /*0190*/  IMAD.WIDE.U32 R8, R9, 0x8, R10 ;  /* 0x0000000809087825 */ /* 0x000fcc00078e000a */
[----:B------:R-:W3:Y:S01]  /*01a0*/  LDG.E.64 R8, desc[UR6][R8.64] ;  /* 0x0000000608087981 */ /* 0x000ee2000c1e1b00 */
[----:B0-----:R-:W-:Y:S01]  /*01b0*/  IMAD R13, R12, 0x40, R13 ;  /* 0x000000400c0d7824 */ /* 0x001fe200078e020d */
[----:B------:R-:W-:Y:S04]  /*01c0*/  BSSY.RECONVERGENT B1, `(.L_x_2) ;  /* 0x000000c000017945 */ /* 0x000fe80003800200 */
[----:B------:R-:W-:Y:S01]  /*01d0*/  ISETP.GE.U32.AND P1, PT, R13, UR4, PT ;  /* 0x000000040d007c0c */ /* 0x000fe2000bf26070 */
[----:B--2---:R-:W-:-:S06]  /*01e0*/  DSETP.GEU.AND P0, PT, R6, R4, PT ;  /* 0x000000040600722a */ /* 0x004fcc0003f0e000 */
[----:B---3--:R-:W-:-:S14]  /*01f0*/  DSETP.GEU.OR P0, PT, R6, R8, P0 ;  /* 0x000000080600722a */ /* 0x008fdc000070e400 */
[----:B------:R0:W-:Y:S01]  /*0200*/  @!P0 STS.64 [R2], R6 ;  /* 0x0000000602008388 */ /* 0x0001e20000000a00 */
[----:B------:R-:W-:Y:S01]  /*0210*/  @!P0 MOV R4, R6 ;  /* 0x0000000600048202 */ /* 0x000fe20000000f00 */
[----:B------:R-:W-:Y:S01]  /*0220*/  @!P0 IMAD.MOV.U32 R5, RZ, RZ, R7 ;  /* 0x000000ffff058224 */ /* 0x000fe200078e0007 */
[----:B------:R-:W-:Y:S06]  /*0230*/  @!P0 BRA `(.L_x_3) ;  /* 0x0000000000108947 */ /* 0x000fec0003800000 */
[----:B------:R-:W-:-:S14]  /*0240*/  DSETP.GEU.AND P0, PT, R8, R4, PT ;  /* 0x000000040800722a */ /* 0x000fdc0003f0e000 */
[----:B------:R1:W-:Y:S01]  /*0250*/  @!P0 STS.64 [R2], R8 ;  /* 0x0000000802008388 */ /* 0x0003e20000000a00 */
[----:B------:R-:W-:Y:S01]  /*0260*/  @!P0 MOV R4, R8 ;  /* 0x0000000800048202 */ /* 0x000fe20000000f00 */
[----:B------:R-:W-:-:S07]  /*0270*/  @!P0 IMAD.MOV.U32 R5, RZ, RZ, R9 ;  /* 0x000000ffff058224 */ /* 0x000fce00078e0009 */
.L_x_3:
[----:B------:R-:W-:Y:S05]  /*0280*/  BSYNC.RECONVERGENT B1 ;  /* 0x0000000000017941 */ /* 0x000fea0003800200 */
.L_x_2:
[----:B------:R-:W-:Y:S05]  /*0290*/  @!P1 BRA `(.L_x_4) ;  /* 0xfffffffc00b09947 */ /* 0x000fea000383ffff */
.L_x_1:
[----:B------:R-:W-:Y:S05]  /*02a0*/  BSYNC.RECONVERGENT B0 ;  /* 0x0000000000007941 */ /* 0x000fea0003800200 */
.L_x_0:
[----:B------:R-:W-:Y:S01]  /*02b0*/  BAR.SYNC.DEFER_BLOCKING 0x0 ;  /* 0x0000000000007b1d */ /* 0x000fe20000010000 */
[----:B------:R-:W-:-:S13]  /*02c0*/  ISETP.GT.U32.AND P0, PT, R3, 0x1f, PT ;  /* 0x0000001f0300780c */ /* 0x000fda0003f04070 */
[----:B------:R-:W-:Y:S05]  /*02d0*/  @P0 EXIT ;  /* 0x000000000000094d */ /* 0x000fea0003800000 */
[----:B------:R-:W-:Y:S01]  /*02e0*/  LDS.64 R4, [R2+0x80] ;  /* 0x0000800002047984 */ /* 0x000fe20000000a00 */
[----:B------:R-:W-:-:S03]  /*02f0*/  ISETP.NE.AND P1, PT, R3, RZ, PT ;  /* 0x000000ff0300720c */ /* 0x000fc60003f25270 */
[----:B0-----:R-:W0:Y:S02]  /*0300*/  LDS.64 R6, [R2] ;  /* 0x0000000002067984 */ /* 0x001e240000000a00 */
[----:B0-----:R-:W-:-:S14]  /*0310*/  DSETP.GEU.AND P0, PT, R4, R6, PT ;  /* 0x000000060400722a */ /* 0x001fdc0003f0e000 */
[----:B------:R-:W-:Y:S01]  /*0320*/  @!P0 STS.64 [R2], R4 ;  /* 0x0000000402008388 */ /* 0x000fe20000000a00 */
[----:B------:R-:W-:-:S03]  /*0330*/  NOP ;  /* 0x0000000000007918 */ /* 0x000fc60000000000 */
[----:B------:R-:W-:Y:S04]  /*0340*/  LDS.64 R6, [R2+0x40] ;  /* 0x0000400002067984 */ /* 0x000fe80000000a00 */
[----:B-1----:R-:W0:Y:S02]  /*0350*/  LDS.64 R8, [R2] ;  /* 0x0000000002087984 */ /* 0x002e240000000a00 */
[----:B0-----:R-:W-:-:S14]  /*0360*/  DSETP.GEU.AND P0, PT, R6, R8, PT ;  /* 0x000000080600722a */ /* 0x001fdc0003f0e000 */
[----:B------:R-:W-:Y:S01]  /*0370*/  @!P0 STS.64 [R2], R6 ;  /* 0x0000000602008388 */ /* 0x000fe20000000a00 */
[----:B------:R-:W-:-:S03]  /*0380*/  NOP ;  /* 0x0000000000007918 */ /* 0x000fc60000000000 */
[----:B------:R-:W-:Y:S04]  /*0390*/  LDS.64 R8, [R2+0x20] ;  /* 0x0000200002087984 */ /* 0x000fe80000000a00 */
[----:B------:R-:W0:Y:S02]  /*03a0*/  LDS.64 R10, [R2] ;  /* 0x00000000020a7984 */ /* 0x000e240000000a00 */
        /* <DEDUP_REMOVED lines=11> */
[----:B------:R0:W-:Y:S01]  /*0460*/  @!P0 STS.64 [R2], R6 ;  /* 0x0000000602008388 */ /* 0x0001e20000000a00 */
[----:B------:R-:W-:Y:S01]  /*0470*/  NOP ;  /* 0x0000000000007918 */ /* 0x000fe20000000000 */
[----:B------:R-:W-:Y:S05]  /*0480*/  @P1 EXIT ;  /* 0x000000000000194d */ /* 0x000fea0003800000 */
[----:B------:R-:W1:Y:S01]  /*0490*/  S2UR UR5, SR_CgaCtaId ;  /* 0x00000000000579c3 */ /* 0x000e620000008800 */
[----:B------:R-:W-:-:S07]  /*04a0*/  UMOV UR4, 0x400 ;  /* 0x0000040000047882 */ /* 0x000fce0000000000 */
[----:B------:R-:W2:Y:S01]  /*04b0*/  LDC.64 R4, c[0x0][0x388] ;  /* 0x0000e200ff047b82 */ /* 0x000ea20000000a00 */
[----:B-1----:R-:W-:Y:S01]  /*04c0*/  ULEA UR4, UR5, UR4, 0x18 ;  /* 0x0000000405047291 */ /* 0x002fe2000f8ec0ff */
[----:B--2---:R-:W-:-:S08]  /*04d0*/  IMAD.WIDE.U32 R4, R0, 0x8, R4 ;  /* 0x0000000800047825 */ /* 0x004fd000078e0004 */
[----:B0-----:R-:W0:Y:S04]  /*04e0*/  LDS.64 R2, [UR4] ;  /* 0x00000004ff027984 */ /* 0x001e280008000a00 */
[----:B0-----:R-:W-:Y:S01]  /*04f0*/  STG.E.64 desc[UR6][R4.64], R2 ;  /* 0x0000000204007986 */ /* 0x001fe2000c101b06 */
[----:B------:R-:W-:Y:S05]  /*0500*/  EXIT ;  /* 0x000000000000794d */ /* 0x000fea0003800000 */
.L_x_5:
[----:B------:R-:W-:-:S00]  /*0510*/  BRA `(.L_x_5) ;  /* 0xfffffffc00fc7947 */ /* 0x000fc0000383ffff */
[----:B------:R-:W-:-:S00]  /*0520*/  NOP ;  /* 0x0000000000007918 */ /* 0x000fc00000000000 */
        /* <DEDUP_REMOVED lines=13> */
.L_x_53:


//--------------------- .text._Z10calc_pathsPKiPdii --------------------------
	.section	.text._Z10calc_pathsPKiPdii,"ax",@progbits
	.align	128
        .global         _Z10calc_pathsPKiPdii
        .type           _Z10calc_pathsPKiPdii,@function
        .size           _Z10calc_pathsPKiPdii,(.L_x_52 - _Z10calc_pathsPKiPdii)
        .other          _Z10calc_pathsPKiPdii,@"STO_CUDA_ENTRY STV_DEFAULT"
_Z10calc_pathsPKiPdii:
.text._Z10calc_pathsPKiPdii:
[----:B------:R-:W0:Y:S01]  /*0000*/  LDC R1, c[0x0][0x37c] ;  /* 0x0000df00ff017b82 */ /* 0x000e220000000800 */
[----:B------:R-:W1:Y:S07]  /*0010*/  S2R R3, SR_TID.X ;  /* 0x0000000000037919 */ /* 0x000e6e0000002100 */
[----:B------:R-:W1:Y:S01]  /*0020*/  S2UR UR4, SR_CTAID.X ;  /* 0x00000000000479c3 */ /* 0x000e620000002500 */
[----:B------:R-:W2:Y:S07]  /*0030*/  LDCU UR5, c[0x0][0x394] ;  /* 0x00007280ff0577ac */ /* 0x000eae0008000800 */
[----:B------:R-:W1:Y:S02]  /*0040*/  LDC R22, c[0x0][0x360] ;  /* 0x0000d800ff167b82 */ /* 0x000e640000000800 */
[----:B-1----:R-:W-:-:S05]  /*0050*/  IMAD R22, R22, UR4, R3 ;  /* 0x0000000416167c24 */ /* 0x002fca000f8e0203 */
[----:B--2---:R-:W-:-:S13]  /*0060*/  ISETP.GE.U32.AND P0, PT, R22, UR5, PT ;  /* 0x0000000516007c0c */ /* 0x004fda000bf06070 */
[----:B0-----:R-:W-:Y:S05]  /*0070*/  @P0 EXIT ;  /* 0x000000000000094d */ /* 0x001fea0003800000 */
[----:B------:R-:W0:Y:S01]  /*0080*/  LDCU UR36, c[0x0][0x390] ;  /* 0x00007200ff2477ac */ /* 0x000e220008000800 */
[----:B------:R-:W-:-:S04]  /*0090*/  MOV R2, 0x0 ;  /* 0x0000000000027802 */ /* 0x000fc80000000f00 */
[----:B------:R1:W2:Y:S01]  /*00a0*/  LDC.64 R6, c[0x4][R2] ;  /* 0x0100000002067b82 */ /* 0x0002a20000000a00 */
[----:B0-----:R-:W-:-:S06]  /*00b0*/  UIMAD.WIDE UR36, UR36, 0x4, URZ ;  /* 0x00000004242478a5 */ /* 0x001fcc000f8e02ff */
[----:B------:R-:W-:Y:S02]  /*00c0*/  IMAD.U32 R9, RZ, RZ, UR37 ;  /* 0x00000025ff097e24 */ /* 0x000fe4000f8e00ff */
[----:B------:R-:W-:Y:S02]  /*00d0*/  IMAD.U32 R5, RZ, RZ, UR37 ;  /* 0x00000025ff057e24 */ /* 0x000fe4000f8e00ff */
[----:B------:R-:W-:Y:S01]  /*00e0*/  IMAD.U32 R4, RZ, RZ, UR36 ;  /* 0x00000024ff047e24 */ /* 0x000fe2000f8e00ff */
[----:B------:R-:W-:Y:S01]  /*00f0*/  MOV R5, R9 ;  /* 0x0000000900057202 */ /* 0x000fe20000000f00 */
[----:B-1----:R-:W-:-:S07]  /*0100*/  IMAD.U32 R8, RZ, RZ, UR36 ;  /* 0x00000024ff087e24 */ /* 0x002fce000f8e00ff */
[----:B------:R-:W-:-:S07]  /*0110*/  LEPC R20, `(.L_x_6) ;  /* 0x000000001014794e */ /* 0x000fce0000000000 */
[----:B--2---:R-:W-:Y:S05]  /*0120*/  CALL.ABS.NOINC R6 ;  /* 0x0000000006007343 */ /* 0x004fea0003c00000 */
.L_x_6:
[----:B------:R-:W0:Y:S01]  /*0130*/  LDC.64 R2, c[0x4][R2] ;  /* 0x0100000002027b82 */ /* 0x000e220000000a00 */
[----:B------:R-:W-:Y:S01]  /*0140*/  IMAD.U32 R6, RZ, RZ, UR36 ;  /* 0x00000024ff067e24 */ /* 0x000fe2000f8e00ff */
[----:B------:R-:W-:Y:S01]  /*0150*/  MOV R16, R4 ;  /* 0x0000000400107202 */ /* 0x000fe20000000f00 */
[----:B------:R-:W-:Y:S02]  /*0160*/  IMAD.U32 R9, RZ, RZ, UR37 ;  /* 0x00000025ff097e24 */ /* 0x000fe4000f8e00ff */
[----:B------:R-:W-:Y:S02]  /*0170*/  IMAD.MOV.U32 R17, RZ, RZ, R5 ;  /* 0x000000ffff117224 */ /* 0x000fe400078e0005 */
[----:B------:R-:W-:Y:S02]  /*0180*/  IMAD.U32 R7, RZ, RZ, UR37 ;  /* 0x00000025ff077e24 */ /* 0x000fe4000f8e00ff */
[----:B------:R-:W-:Y:S02]  /*0190*/  IMAD.U32 R8, RZ, RZ, UR36 ;  /* 0x00000024ff087e24 */ /* 0x000fe4000f8e00ff */
[----:B------:R-:W-:-:S02]  /*01a0*/  IMAD.MOV.U32 R4, RZ, RZ, R6 ;  /* 0x000000ffff047224 */ /* 0x000fc400078e0006 */
[----:B------:R-:W-:-:S07]  /*01b0*/  IMAD.MOV.U32 R5, RZ, RZ, R9 ;  /* 0x000000ffff057224 */ /* 0x000fce00078e0009 */
[----:B------:R-:W-:-:S07]  /*01c0*/  LEPC R20, `(.L_x_7) ;  /* 0x000000001014794e */ /* 0x000fce0000000000 */
[----:B0-----:R-:W-:Y:S05]  /*01d0*/  CALL.ABS.NOINC R2 ;  /* 0x0000000002007343 */ /* 0x001fea0003c00000 */
.L_x_7:
[----:B------:R-:W0:Y:S01]  /*01e0*/  LDCU UR4, c[0x0][0x390] ;  /* 0x00007200ff0477ac */ /* 0x000e220008000800 */
[----:B------:R-:W1:Y:S01]  /*01f0*/  LDC.64 R18, c[0x0][0x358] ;  /* 0x0000d600ff127b82 */ /* 0x000e620000000a00 */
[----:B0-----:R-:W-:-:S05]  /*0200*/  IMAD.U32 R6, RZ, RZ, UR4 ;  /* 0x00000004ff067e24 */ /* 0x001fca000f8e00ff */
[----:B------:R-:W-:-:S13]  /*0210*/  ISETP.GE.AND P0, PT, R6, 0x1, PT ;  /* 0x000000010600780c */ /* 0x000fda0003f06270 */
[----:B------:R-:W-:Y:S05]  /*0220*/  @!P0 BRA `(.L_x_8) ;  /* 0x0000002800dc8947 */ /* 0x000fea0003800000 */
[C---:B------:R-:W-:Y:S01]  /*0230*/  IADD3 R8, PT, PT, R6.reuse, -0x1, RZ ;  /* 0xffffffff06087810 */ /* 0x040fe20007ffe0ff */
[----:B------:R-:W-:Y:S01]  /*0240*/  IMAD.MOV.U32 R7, RZ, RZ, RZ ;  /* 0x000000ffff077224 */ /* 0x000fe200078e00ff */
[----:B------:R-:W-:Y:S02]  /*0250*/  LOP3.LUT R10, R6, 0xf, RZ, 0xc0, !PT ;  /* 0x0000000f060a7812 */ /* 0x000fe400078ec0ff */
[----:B------:R-:W-:Y:S02]  /*0260*/  ISETP.GE.U32.AND P1, PT, R8, 0xf, PT ;  /* 0x0000000f0800780c */ /* 0x000fe40003f26070 */
[----:B------:R-:W-:-:S11]  /*0270*/  ISETP.NE.AND P0, PT, R10, RZ, PT ;  /* 0x000000ff0a00720c */ /* 0x000fd60003f05270 */
[----:B------:R-:W-:Y:S05]  /*0280*/  @!P1 BRA `(.L_x_9) ;  /* 0x0000000000f09947 */ /* 0x000fea0003800000 */
[----:B------:R-:W-:Y:S01]  /*0290*/  IADD3 R9, P1, PT, R4, 0x20, RZ ;  /* 0x0000002004097810 */ /* 0x000fe20007f3e0ff */
[----:B------:R-:W-:Y:S01]  /*02a0*/  BSSY.RECONVERGENT B0, `(.L_x_9) ;  /* 0x000003a000007945 */ /* 0x000fe20003800200 */
[----:B------:R-:W-:Y:S01]  /*02b0*/  LOP3.LUT R7, R6, 0x7ffffff0, RZ, 0xc0, !PT ;  /* 0x7ffffff006077812 */ /* 0x000fe200078ec0ff */
[----:B------:R-:W-:Y:S02]  /*02c0*/  IMAD.MOV.U32 R0, RZ, RZ, RZ ;  /* 0x000000ffff007224 */ /* 0x000fe400078e00ff */
[----:B------:R-:W-:-:S08]  /*02d0*/  IMAD.X R6, RZ, RZ, R5, P1 ;  /* 0x000000ffff067224 */ /* 0x000fd000008e0605 */
.L_x_10:
[----:B-1----:R-:W-:Y:S01]  /*02e0*/  R2UR UR4, R18 ;  /* 0x00000000120472ca */ /* 0x002fe200000e0000 */
[----:B--2---:R-:W-:Y:S01]  /*02f0*/  IMAD.MOV.U32 R2, RZ, RZ, R9 ;  /* 0x000000ffff027224 */ /* 0x004fe200078e0009 */
[C---:B------:R-:W-:Y:S01]  /*0300*/  R2UR UR5, R19.reuse ;  /* 0x00000000130572ca */ /* 0x040fe200000e0000 */
[----:B------:R-:W-:Y:S01]  /*0310*/  VIADD R9, R0, 0x1 ;  /* 0x0000000100097836 */ /* 0x000fe20000000000 */
[----:B------:R-:W-:Y:S01]  /*0320*/  R2UR UR6, R18 ;  /* 0x00000000120672ca */ /* 0x000fe200000e0000 */
[C---:B------:R-:W-:Y:S01]  /*0330*/  VIADD R11, R0.reuse, 0x2 ;  /* 0x00000002000b7836 */ /* 0x040fe20000000000 */
        /* <DEDUP_REMOVED lines=8> */
[----:B------:R-:W-:Y:S01]  /*03c0*/  R2UR UR11, R19 ;  /* 0x00000000130b72ca */ /* 0x000fe200000e0000 */
[----:B------:R-:W-:Y:S01]  /*03d0*/  VIADD R27, R0, 0x8 ;  /* 0x00000008001b7836 */ /* 0x000fe20000000000 */
[----:B------:R-:W-:-:S02]  /*03e0*/  R2UR UR12, R18 ;  /* 0x00000000120c72ca */ /* 0x000fc400000e0000 */
[C---:B------:R-:W-:Y:S02]  /*03f0*/  R2UR UR13, R19.reuse ;  /* 0x00000000130d72ca */ /* 0x040fe400000e0000 */
[C---:B------:R-:W-:Y:S02]  /*0400*/  R2UR UR14, R18.reuse ;  /* 0x00000000120e72ca */ /* 0x040fe400000e0000 */
[C---:B------:R-:W-:Y:S02]  /*0410*/  R2UR UR15, R19.reuse ;  /* 0x00000000130f72ca */ /* 0x040fe400000e0000 */
[----:B------:R-:W-:Y:S02]  /*0420*/  R2UR UR16, R18 ;  /* 0x00000000121072ca */ /* 0x000fe400000e0000 */
[----:B------:R-:W-:Y:S02]  /*0430*/  R2UR UR17, R19 ;  /* 0x00000000131172ca */ /* 0x000fe400000e0000 */
[----:B------:R-:W-:-:S02]  /*0440*/  MOV R3, R6 ;  /* 0x0000000600037202 */ /* 0x000fc40000000f00 */
[----:B------:R-:W-:Y:S02]  /*0450*/  IADD3 R21, PT, PT, R0, 0x5, RZ ;  /* 0x0000000500157810 */ /* 0x000fe40007ffe0ff */
[----:B------:R-:W-:Y:S01]  /*0460*/  R2UR UR18, R18 ;  /* 0x00000000121272ca */ /* 0x000fe200000e0000 */
[----:B------:R0:W-:Y:S01]  /*0470*/  ST.E desc[UR4][R2.64+-0x1c], R9 ;  /* 0xffffe40902007985 */ /* 0x0001e2000c101904 */
[----:B------:R-:W-:-:S03]  /*0480*/  R2UR UR19, R19 ;  /* 0x00000000131372ca */ /* 0x000fc600000e0000 */
[----:B------:R1:W-:Y:S04]  /*0490*/  ST.E desc[UR6][R2.64+-0x18], R11 ;  /* 0xffffe80b02007985 */ /* 0x0003e8000c101906 */
[----:B------:R2:W-:Y:S04]  /*04a0*/  ST.E desc[UR8][R2.64+-0x14], R13 ;  /* 0xffffec0d02007985 */ /* 0x0005e8000c101908 */
[----:B------:R3:W-:Y:S01]  /*04b0*/  ST.E desc[UR10][R2.64+-0x10], R15 ;  /* 0xfffff00f02007985 */ /* 0x0007e2000c10190a */
[----:B0-----:R-:W-:-:S03]  /*04c0*/  VIADD R9, R0, 0x9 ;  /* 0x0000000900097836 */ /* 0x001fc60000000000 */
[----:B------:R0:W-:Y:S01]  /*04d0*/  ST.E desc[UR12][R2.64+-0xc], R21 ;  /* 0xfffff41502007985 */ /* 0x0001e2000c10190c */
[----:B-1----:R-:W-:-:S03]  /*04e0*/  IADD3 R11, PT, PT, R0, 0xa, RZ ;  /* 0x0000000a000b7810 */ /* 0x002fc60007ffe0ff */
[----:B------:R1:W-:Y:S01]  /*04f0*/  ST.E desc[UR14][R2.64+-0x8], R23 ;  /* 0xfffff81702007985 */ /* 0x0003e2000c10190e */
[----:B--2---:R-:W-:-:S03]  /*0500*/  VIADD R13, R0, 0xb ;  /* 0x0000000b000d7836 */ /* 0x004fc60000000000 */
[----:B------:R2:W-:Y:S01]  /*0510*/  ST.E desc[UR16][R2.64+-0x4], R25 ;  /* 0xfffffc1902007985 */ /* 0x0005e2000c101910 */
[C---:B---3--:R-:W-:Y:S02]  /*0520*/  VIADD R15, R0.reuse, 0xc ;  /* 0x0000000c000f7836 */ /* 0x048fe40000000000 */
[C---:B0-----:R-:W-:Y:S01]  /*0530*/  VIADD R21, R0.reuse, 0xd ;  /* 0x0000000d00157836 */ /* 0x041fe20000000000 */
[----:B------:R0:W-:Y:S01]  /*0540*/  ST.E desc[UR4][R2.64+-0x20], R0 ;  /* 0xffffe00002007985 */ /* 0x0001e2000c101904 */
[----:B-1----:R-:W-:-:S03]  /*0550*/  VIADD R23, R0, 0xe ;  /* 0x0000000e00177836 */ /* 0x002fc60000000000 */
[----:B------:R1:W-:Y:S01]  /*0560*/  ST.E desc[UR6][R2.64+0x4], R9 ;  /* 0x0000040902007985 */ /* 0x0003e2000c101906 */
[----:B--2---:R-:W-:-:S03]  /*0570*/  IADD3 R25, PT, PT, R0, 0xf, RZ ;  /* 0x0000000f00197810 */ /* 0x004fc60007ffe0ff */
[----:B------:R2:W-:Y:S01]  /*0580*/  ST.E desc[UR18][R2.64], R27 ;  /* 0x0000001b02007985 */ /* 0x0005e2000c101912 */
[----:B0-----:R-:W-:-:S03]  /*0590*/  VIADD R0, R0, 0x10 ;  /* 0x0000001000007836 */ /* 0x001fc60000000000 */
[----:B------:R2:W-:Y:S01]  /*05a0*/  ST.E desc[UR8][R2.64+0x8], R11 ;  /* 0x0000080b02007985 */ /* 0x0005e2000c101908 */
[----:B-1----:R-:W-:-:S03]  /*05b0*/  IADD3 R9, P2, PT, R2, 0x40, RZ ;  /* 0x0000004002097810 */ /* 0x002fc60007f5e0ff */
[----:B------:R2:W-:Y:S01]  /*05c0*/  ST.E desc[UR10][R2.64+0xc], R13 ;  /* 0x00000c0d02007985 */ /* 0x0005e2000c10190a */
[----:B------:R-:W-:-:S03]  /*05d0*/  ISETP.NE.AND P1, PT, R0, R7, PT ;  /* 0x000000070000720c */ /* 0x000fc60003f25270 */
[----:B------:R2:W-:Y:S01]  /*05e0*/  ST.E desc[UR12][R2.64+0x10], R15 ;  /* 0x0000100f02007985 */ /* 0x0005e2000c10190c */
[----:B------:R-:W-:-:S03]  /*05f0*/  IMAD.X R6, RZ, RZ, R3, P2 ;  /* 0x000000ffff067224 */ /* 0x000fc600010e0603 */
[----:B------:R2:W-:Y:S04]  /*0600*/  ST.E desc[UR14][R2.64+0x14], R21 ;  /* 0x0000141502007985 */ /* 0x0005e8000c10190e */
[----:B------:R2:W-:Y:S04]  /*0610*/  ST.E desc[UR16][R2.64+0x18], R23 ;  /* 0x0000181702007985 */ /* 0x0005e8000c101910 */
[----:B------:R2:W-:Y:S01]  /*0620*/  ST.E desc[UR18][R2.64+0x1c], R25 ;  /* 0x00001c1902007985 */ /* 0x0005e2000c101912 */
[----:B------:R-:W-:Y:S05]  /*0630*/  @P1 BRA `(.L_x_10) ;  /* 0xfffffffc00281947 */ /* 0x000fea000383ffff */
[----:B------:R-:W-:Y:S05]  /*0640*/  BSYNC.RECONVERGENT B0 ;  /* 0x0000000000007941 */ /* 0x000fea0003800200 */
.L_x_9:
[----:B------:R-:W-:Y:S05]  /*0650*/  @!P0 BRA `(.L_x_11) ;  /* 0x00000004002c8947 */ /* 0x000fea0003800000 */
[----:B------:R-:W0:Y:S01]  /*0660*/  LDCU UR4, c[0x0][0x390] ;  /* 0x00007200ff0477ac */ /* 0x000e220008000800 */
[----:B------:R-:W-:Y:S01]  /*0670*/  ISETP.GE.U32.AND P0, PT, R10, 0x8, PT ;  /* 0x000000080a00780c */ /* 0x000fe20003f06070 */
[----:B0-----:R-:W-:-:S04]  /*0680*/  ULOP3.LUT UR5, UR4, 0x7, URZ, 0xc0, !UPT ;  /* 0x0000000704057892 */ /* 0x001fc8000f8ec0ff */
[----:B------:R-:W-:-:S08]  /*0690*/  UISETP.NE.AND UP0, UPT, UR5, URZ, UPT ;  /* 0x000000ff0500728c */ /* 0x000fd0000bf05270 */
[----:B------:R-:W-:Y:S05]  /*06a0*/  @!P0 BRA `(.L_x_12) ;  /* 0x0000000000848947 */ /* 0x000fea0003800000 */
[C---:B-1----:R-:W-:Y:S01]  /*06b0*/  R2UR UR8, R18.reuse ;  /* 0x00000000120872ca */ /* 0x042fe200000e0000 */
[----:B------:R-:W-:Y:S01]  /*06c0*/  VIADD R9, R7, 0x1 ;  /* 0x0000000107097836 */ /* 0x000fe20000000000 */
[----:B------:R-:W-:Y:S01]  /*06d0*/  R2UR UR9, R19 ;  /* 0x00000000130972ca */ /* 0x000fe200000e0000 */
[----:B--2---:R-:W-:Y:S01]  /*06e0*/  IMAD.WIDE.U32 R2, R7, 0x4, R4 ;  /* 0x0000000407027825 */ /* 0x004fe200078e0004 */
[C---:B------:R-:W-:Y:S02]  /*06f0*/  R2UR UR10, R18.reuse ;  /* 0x00000000120a72ca */ /* 0x040fe400000e0000 */
        /* <DEDUP_REMOVED lines=9> */
[----:B------:R-:W-:Y:S01]  /*0790*/  VIADD R25, R7, 0x7 ;  /* 0x0000000707197836 */ /* 0x000fe20000000000 */
[----:B------:R-:W-:Y:S01]  /*07a0*/  R2UR UR16, R18 ;  /* 0x00000000121072ca */ /* 0x000fe200000e0000 */
[----:B------:R-:W-:Y:S01]  /*07b0*/  ST.E desc[UR8][R2.64+0x4], R9 ;  /* 0x0000040902007985 */ /* 0x000fe2000c101908 */
[----:B------:R-:W-:-:S02]  /*07c0*/  R2UR UR17, R19 ;  /* 0x00000000131172ca */ /* 0x000fc400000e0000 */
[C---:B------:R-:W-:Y:S01]  /*07d0*/  R2UR UR18, R18.reuse ;  /* 0x00000000121272ca */ /* 0x040fe200000e0000 */
[----:B------:R-:W-:Y:S01]  /*07e0*/  ST.E desc[UR10][R2.64+0x8], R11 ;  /* 0x0000080b02007985 */ /* 0x000fe2000c10190a */
[C---:B------:R-:W-:Y:S02]  /*07f0*/  R2UR UR19, R19.reuse ;  /* 0x00000000131372ca */ /* 0x040fe400000e0000 */
[C---:B------:R-:W-:Y:S02]  /*0800*/  R2UR UR20, R18.reuse ;  /* 0x00000000121472ca */ /* 0x040fe400000e0000 */
[----:B------:R-:W-:Y:S01]  /*0810*/  R2UR UR21, R19 ;  /* 0x00000000131572ca */ /* 0x000fe200000e0000 */
[----:B------:R-:W-:Y:S01]  /*0820*/  ST.E desc[UR14][R2.64+0x10], R15 ;  /* 0x0000100f02007985 */ /* 0x000fe2000c10190e */
[----:B------:R-:W-:Y:S02]  /*0830*/  IADD3 R13, PT, PT, R7, 0x3, RZ ;  /* 0x00000003070d7810 */ /* 0x000fe40007ffe0ff */
[----:B------:R-:W-:Y:S01]  /*0840*/  R2UR UR6, R18 ;  /* 0x00000000120672ca */ /* 0x000fe200000e0000 */
[----:B------:R-:W-:Y:S01]  /*0850*/  ST.E desc[UR16][R2.64+0x14], R21 ;  /* 0x0000141502007985 */ /* 0x000fe2000c101910 */
[----:B------:R-:W-:-:S03]  /*0860*/  R2UR UR7, R19 ;  /* 0x00000000130772ca */ /* 0x000fc600000e0000 */
[----:B------:R-:W-:Y:S04]  /*0870*/  ST.E desc[UR12][R2.64+0xc], R13 ;  /* 0x00000c0d02007985 */ /* 0x000fe8000c10190c */
[----:B------:R-:W-:Y:S04]  /*0880*/  ST.E desc[UR18][R2.64+0x18], R23 ;  /* 0x0000181702007985 */ /* 0x000fe8000c101912 */
[----:B------:R-:W-:Y:S04]  /*0890*/  ST.E desc[UR20][R2.64+0x1c], R25 ;  /* 0x00001c1902007985 */ /* 0x000fe8000c101914 */
[----:B------:R0:W-:Y:S02]  /*08a0*/  ST.E desc[UR6][R2.64], R7 ;  /* 0x0000000702007985 */ /* 0x0001e4000c101906 */
[----:B0-----:R-:W-:-:S07]  /*08b0*/  IADD3 R7, PT, PT, R7, 0x8, RZ ;  /* 0x0000000807077810 */ /* 0x001fce0007ffe0ff */
.L_x_12:
[----:B------:R-:W-:Y:S04]  /*08c0*/  BSSY.RECONVERGENT B0, `(.L_x_11) ;  /* 0x0000024000007945 */ /* 0x000fe80003800200 */
[----:B------:R-:W-:Y:S05]  /*08d0*/  BRA.U !UP0, `(.L_x_13) ;  /* 0x0000000108887547 */ /* 0x000fea000b800000 */
[----:B------:R-:W-:Y:S02]  /*08e0*/  UISETP.GE.U32.AND UP0, UPT, UR5, 0x4, UPT ;  /* 0x000000040500788c */ /* 0x000fe4000bf06070 */
[----:B------:R-:W-:-:S04]  /*08f0*/  ULOP3.LUT UR4, UR4, 0x3, URZ, 0xc0, !UPT ;  /* 0x0000000304047892 */ /* 0x000fc8000f8ec0ff */
[----:B------:R-:W-:-:S03]  /*0900*/  UISETP.NE.AND UP1, UPT, UR4, URZ, UPT ;  /* 0x000000ff0400728c */ /* 0x000fc6000bf25270 */
[----:B------:R-:W-:Y:S08]  /*0910*/  BRA.U !UP0, `(.L_x_14) ;  /* 0x0000000108447547 */ /* 0x000ff0000b800000 */
[C---:B-1----:R-:W-:Y:S01]  /*0920*/  R2UR UR8, R18.reuse ;  /* 0x00000000120872ca */ /* 0x042fe200000e0000 */
[----:B------:R-:W-:Y:S01]  /*0930*/  VIADD R9, R7, 0x1 ;  /* 0x0000000107097836 */ /* 0x000fe20000000000 */
[----:B------:R-:W-:Y:S01]  /*0940*/  R2UR UR9, R19 ;  /* 0x00000000130972ca */ /* 0x000fe200000e0000 */
[----:B--2---:R-:W-:Y:S01]  /*0950*/  IMAD.WIDE.U32 R2, R7, 0x4, R4 ;  /* 0x0000000407027825 */ /* 0x004fe200078e0004 */
[C---:B------:R-:W-:Y:S02]  /*0960*/  R2UR UR10, R18.reuse ;  /* 0x00000000120a72ca */ /* 0x040fe400000e0000 */
[----:B------:R-:W-:Y:S01]  /*0970*/  R2UR UR11, R19 ;  /* 0x00000000130b72ca */ /* 0x000fe200000e0000 */
[C---:B------:R-:W-:Y:S01]  /*0980*/  VIADD R11, R7.reuse, 0x2 ;  /* 0x00000002070b7836 */ /* 0x040fe20000000000 */
[----:B------:R-:W-:Y:S01]  /*0990*/  R2UR UR12, R18 ;  /* 0x00000000120c72ca */ /* 0x000fe200000e0000 */
[----:B------:R-:W-:Y:S01]  /*09a0*/  VIADD R13, R7, 0x3 ;  /* 0x00000003070d7836 */ /* 0x000fe20000000000 */
[----:B------:R-:W-:-:S02]  /*09b0*/  R2UR UR13, R19 ;  /* 0x00000000130d72ca */ /* 0x000fc400000e0000 */
[----:B------:R-:W-:Y:S02]  /*09c0*/  R2UR UR6, R18 ;  /* 0x00000000120672ca */ /* 0x000fe400000e0000 */
[----:B------:R-:W-:Y:S01]  /*09d0*/  R2UR UR7, R19 ;  /* 0x00000000130772ca */ /* 0x000fe200000e0000 */
[----:B------:R-:W-:Y:S04]  /*09e0*/  ST.E desc[UR8][R2.64+0x4], R9 ;  /* 0x0000040902007985 */ /* 0x000fe8000c101908 */
[----:B------:R-:W-:Y:S04]  /*09f0*/  ST.E desc[UR10][R2.64+0x8], R11 ;  /* 0x0000080b02007985 */ /* 0x000fe8000c10190a */
[----:B------:R-:W-:Y:S04]  /*0a00*/  ST.E desc[UR12][R2.64+0xc], R13 ;  /* 0x00000c0d02007985 */ /* 0x000fe8000c10190c */
[----:B------:R0:W-:Y:S02]  /*0a10*/  ST.E desc[UR6][R2.64], R7 ;  /* 0x0000000702007985 */ /* 0x0001e4000c101906 */
[----:B0-----:R-:W-:-:S07]  /*0a20*/  VIADD R7, R7, 0x4 ;  /* 0x0000000407077836 */ /* 0x001fce0000000000 */
.L_x_14:
[----:B------:R-:W-:Y:S05]  /*0a30*/  BRA.U !UP1, `(.L_x_13) ;  /* 0x0000000109307547 */ /* 0x000fea000b800000 */
[----:B------:R-:W-:Y:S01]  /*0a40*/  UIADD3 UR4, UPT, UPT, -UR4, URZ, URZ ;  /* 0x000000ff04047290 */ /* 0x000fe2000fffe1ff */
[----:B--2---:R-:W-:-:S05]  /*0a50*/  IMAD.WIDE.U32 R2, R7, 0x4, R4 ;  /* 0x0000000407027825 */ /* 0x004fca00078e0004 */
[----:B------:R-:W-:-:S07]  /*0a60*/  MOV R0, UR4 ;  /* 0x0000000400007c02 */ /* 0x000fce0008000f00 */
.L_x_15:
[----:B------:R-:W-:Y:S01]  /*0a70*/  VIADD R0, R0, 0x1 ;  /* 0x0000000100007836 */ /* 0x000fe20000000000 */
[----:B-1----:R-:W-:Y:S02]  /*0a80*/  R2UR UR4, R18 ;  /* 0x00000000120472ca */ /* 0x002fe400000e0000 */
[----:B------:R-:W-:Y:S02]  /*0a90*/  R2UR UR5, R19 ;  /* 0x00000000130572ca */ /* 0x000fe400000e0000 */
[----:B------:R-:W-:-:S11]  /*0aa0*/  ISETP.NE.AND P0, PT, R0, RZ, PT ;  /* 0x000000ff0000720c */ /* 0x000fd60003f05270 */
[----:B------:R0:W-:Y:S02]  /*0ab0*/  ST.E desc[UR4][R2.64], R7 ;  /* 0x0000000702007985 */ /* 0x0001e4000c101904 */
[----:B0-----:R-:W-:Y:S01]  /*0ac0*/  IADD3 R2, P1, PT, R2, 0x4, RZ ;  /* 0x0000000402027810 */ /* 0x001fe20007f3e0ff */
[----:B------:R-:W-:-:S04]  /*0ad0*/  VIADD R7, R7, 0x1 ;  /* 0x0000000107077836 */ /* 0x000fc80000000000 */
[----:B------:R-:W-:Y:S01]  /*0ae0*/  IMAD.X R3, RZ, RZ, R3, P1 ;  /* 0x000000ffff037224 */ /* 0x000fe200008e0603 */
[----:B------:R-:W-:Y:S07]  /*0af0*/  @P0 BRA `(.L_x_15) ;  /* 0xfffffffc00dc0947 */ /* 0x000fee000383ffff */
.L_x_13:
[----:B------:R-:W-:Y:S05]  /*0b00*/  BSYNC.RECONVERGENT B0 ;  /* 0x0000000000007941 */ /* 0x000fea0003800200 */
.L_x_11:
[----:B------:R-:W0:Y:S01]  /*0b10*/  LDCU UR4, c[0x0][0x390] ;  /* 0x00007200ff0477ac */ /* 0x000e220008000800 */
[----:B------:R-:W-:Y:S01]  /*0b20*/  ISETP.GE.U32.AND P1, PT, R8, 0x7, PT ;  /* 0x000000070800780c */ /* 0x000fe20003f26070 */
[----:B------:R-:W-:Y:S02]  /*0b30*/  HFMA2 R7, -RZ, RZ, 0, 0 ;  /* 0x00000000ff077431 */ /* 0x000fe400000001ff */
[----:B--2---:R-:W-:Y:S02]  /*0b40*/  IMAD.MOV.U32 R13, RZ, RZ, R22 ;  /* 0x000000ffff0d7224 */ /* 0x004fe400078e0016 */
[----:B0-----:R-:W-:-:S05]  /*0b50*/  IMAD.U32 R6, RZ, RZ, UR4 ;  /* 0x00000004ff067e24 */ /* 0x001fca000f8e00ff */
[----:B------:R-:W-:-:S04]  /*0b60*/  LOP3.LUT R21, R6, 0x7, RZ, 0xc0, !PT ;  /* 0x0000000706157812 */ /* 0x000fc800078ec0ff */
[----:B------:R-:W-:Y:S01]  /*0b70*/  ISETP.NE.AND P0, PT, R21, RZ, PT ;  /* 0x000000ff1500720c */ /* 0x000fe20003f05270 */
[----:B------:R-:W-:-:S12]  /*0b80*/  @!P1 BRA `(.L_x_16) ;  /* 0x00000010006c9947 */ /* 0x000fd80003800000 */
[----:B------:R-:W0:Y:S01]  /*0b90*/  LDC R0, c[0x0][0x390] ;  /* 0x0000e400ff007b82 */ /* 0x000e220000000800 */
[----:B------:R-:W-:Y:S01]  /*0ba0*/  BSSY.RECONVERGENT B0, `(.L_x_16) ;  /* 0x0000119000007945 */ /* 0x000fe20003800200 */
[----:B------:R-:W-:Y:S01]  /*0bb0*/  LOP3.LUT R7, R6, 0x7ffffff8, RZ, 0xc0, !PT ;  /* 0x7ffffff806077812 */ /* 0x000fe200078ec0ff */
[----:B------:R-:W-:Y:S02]  /*0bc0*/  IMAD.MOV.U32 R15, RZ, RZ, RZ ;  /* 0x000000ffff0f7224 */ /* 0x000fe400078e00ff */
[----:B------:R-:W-:-:S07]  /*0bd0*/  IMAD.MOV.U32 R13, RZ, RZ, R22 ;  /* 0x000000ffff0d7224 */ /* 0x000fce00078e0016 */
.L_x_17:
[----:B0-----:R-:W-:Y:S01]  /*0be0*/  IMAD.MOV.U32 R6, RZ, RZ, R0 ;  /* 0x000000ffff067224 */ /* 0x001fe200078e0000 */
[----:B------:R-:W-:Y:S02]  /*0bf0*/  IABS R10, R13 ;  /* 0x0000000d000a7213 */ /* 0x000fe40000000000 */
[----:B-1----:R-:W-:Y:S02]  /*0c00*/  R2UR UR4, R18 ;  /* 0x00000000120472ca */ /* 0x002fe400000e0000 */
[----:B------:R-:W-:Y:S02]  /*0c10*/  IADD3 R14, PT, PT, -R15, R6, RZ ;  /* 0x000000060f0e7210 */ /* 0x000fe40007ffe1ff */
[----:B------:R-:W-:Y:S02]  /*0c20*/  R2UR UR5, R19 ;  /* 0x00000000130572ca */ /* 0x000fe400000e0000 */
[-C--:B--2---:R-:W-:Y:S02]  /*0c30*/  IABS R8, R14.reuse ;  /* 0x0000000e00087213 */ /* 0x084fe40000000000 */
[----:B------:R-:W-:-:S02]  /*0c40*/  IABS R12, R14 ;  /* 0x0000000e000c7213 */ /* 0x000fc40000000000 */
[----:B------:R-:W0:Y:S08]  /*0c50*/  I2F.RP R9, R8 ;  /* 0x0000000800097306 */ /* 0x000e300000209400 */
[----:B0-----:R-:W0:Y:S02]  /*0c60*/  MUFU.RCP R9, R9 ;  /* 0x0000000900097308 */ /* 0x001e240000001000 */
[----:B0-----:R-:W-:-:S02]  /*0c70*/  VIADD R2, R9, 0xffffffe ;  /* 0x0ffffffe09027836 */ /* 0x001fc40000000000 */
[----:B------:R-:W-:-:S04]  /*0c80*/  IMAD.MOV R9, RZ, RZ, -R12 ;  /* 0x000000ffff097224 */ /* 0x000fc800078e0a0c */
[----:B------:R0:W1:Y:S02]  /*0c90*/  F2I.FTZ.U32.TRUNC.NTZ R3, R2 ;  /* 0x0000000200037305 */ /* 0x000064000021f000 */
[----:B0-----:R-:W-:Y:S02]  /*0ca0*/  IMAD.MOV.U32 R2, RZ, RZ, RZ ;  /* 0x000000ffff027224 */ /* 0x001fe400078e00ff */
[----:B-1----:R-:W-:-:S04]  /*0cb0*/  IMAD.MOV R11, RZ, RZ, -R3 ;  /* 0x000000ffff0b7224 */ /* 0x002fc800078e0a03 */
[----:B------:R-:W-:-:S04]  /*0cc0*/  IMAD R11, R11, R8, RZ ;  /* 0x000000080b0b7224 */ /* 0x000fc800078e02ff */
[----:B------:R-:W-:Y:S01]  /*0cd0*/  IMAD.HI.U32 R3, R3, R11, R2 ;  /* 0x0000000b03037227 */ /* 0x000fe200078e0002 */
[----:B------:R-:W-:-:S04]  /*0ce0*/  LOP3.LUT R2, R13, R14, RZ, 0x3c, !PT ;  /* 0x0000000e0d027212 */ /* 0x000fc800078e3cff */
[----:B------:R-:W-:Y:S01]  /*0cf0*/  ISETP.GE.AND P2, PT, R2, RZ, PT ;  /* 0x000000ff0200720c */ /* 0x000fe20003f46270 */
[----:B------:R-:W-:-:S04]  /*0d00*/  IMAD.HI.U32 R12, R3, R10, RZ ;  /* 0x0000000a030c7227 */ /* 0x000fc800078e00ff */
[----:B------:R-:W-:-:S05]  /*0d10*/  IMAD R3, R12, R9, R10 ;  /* 0x000000090c037224 */ /* 0x000fca00078e020a */
[----:B------:R-:W-:-:S13]  /*0d20*/  ISETP.GT.U32.AND P3, PT, R8, R3, PT ;  /* 0x000000030800720c */ /* 0x000fda0003f64070 */
[-C--:B------:R-:W-:Y:S01]  /*0d30*/  @!P3 IADD3 R3, PT, PT, R3, -R8.reuse, RZ ;  /* 0x800000080303b210 */ /* 0x080fe20007ffe0ff */
[----:B------:R-:W-:Y:S01]  /*0d40*/  @!P3 VIADD R12, R12, 0x1 ;  /* 0x000000010c0cb836 */ /* 0x000fe20000000000 */
[----:B------:R-:W-:Y:S02]  /*0d50*/  ISETP.NE.AND P3, PT, R14, RZ, PT ;  /* 0x000000ff0e00720c */ /* 0x000fe40003f65270 */
[----:B------:R-:W-:-:S13]  /*0d60*/  ISETP.GE.U32.AND P1, PT, R3, R8, PT ;  /* 0x000000080300720c */ /* 0x000fda0003f26070 */
[----:B------:R-:W-:-:S04]  /*0d70*/  @P1 VIADD R12, R12, 0x1 ;  /* 0x000000010c0c1836 */ /* 0x000fc80000000000 */
[----:B------:R-:W-:Y:S01]  /*0d80*/  @!P2 IMAD.MOV R12, RZ, RZ, -R12 ;  /* 0x000000ffff0ca224 */ /* 0x000fe200078e0a0c */
[----:B------:R-:W-:-:S05]  /*0d90*/  @!P3 LOP3.LUT R12, RZ, R14, RZ, 0x33, !PT ;  /* 0x0000000eff0cb212 */ /* 0x000fca00078e33ff */
[----:B------:R-:W-:-:S04]  /*0da0*/  IMAD.MOV R3, RZ, RZ, -R12 ;  /* 0x000000ffff037224 */ /* 0x000fc800078e0a0c */
[----:B------:R-:W-:-:S04]  /*0db0*/  IMAD R3, R14, R3, R13 ;  /* 0x000000030e037224 */ /* 0x000fc800078e020d */
[----:B------:R-:W-:-:S05]  /*0dc0*/  IMAD.WIDE R2, R3, 0x4, R4 ;  /* 0x0000000403027825 */ /* 0x000fca00078e0204 */
[----:B------:R-:W2:Y:S01]  /*0dd0*/  LD.E R23, desc[UR4][R2.64] ;  /* 0x0000000402177980 */ /* 0x000ea2000c101900 */
[----:B------:R-:W-:Y:S01]  /*0de0*/  LOP3.LUT R13, RZ, R15, RZ, 0x33, !PT ;  /* 0x0000000fff0d7212 */ /* 0x000fe200078e33ff */
[----:B------:R-:W-:Y:S01]  /*0df0*/  IMAD.MOV.U32 R8, RZ, RZ, RZ ;  /* 0x000000ffff087224 */ /* 0x000fe200078e00ff */
[----:B------:R-:W-:Y:S02]  /*0e00*/  R2UR UR6, R18 ;  /* 0x00000000120672ca */ /* 0x000fe400000e0000 */
[----:B------:R-:W-:Y:S02]  /*0e10*/  IADD3 R13, PT, PT, R13, R6, RZ ;  /* 0x000000060d0d7210 */ /* 0x000fe40007ffe0ff */
[----:B------:R-:W-:Y:S02]  /*0e20*/  R2UR UR7, R19 ;  /* 0x00000000130772ca */ /* 0x000fe400000e0000 */
[----:B------:R-:W-:-:S04]  /*0e30*/  IABS R20, R13 ;  /* 0x0000000d00147213 */ /* 0x000fc80000000000 */
[----:B------:R-:W0:Y:S08]  /*0e40*/  I2F.RP R10, R20 ;  /* 0x00000014000a7306 */ /* 0x000e300000209400 */
[----:B0-----:R-:W0:Y:S02]  /*0e50*/  MUFU.RCP R10, R10 ;  /* 0x0000000a000a7308 */ /* 0x001e240000001000 */
[----:B0-----:R-:W-:-:S06]  /*0e60*/  VIADD R25, R10, 0xffffffe ;  /* 0x0ffffffe0a197836 */ /* 0x001fcc0000000000 */
[----:B------:R-:W0:Y:S02]  /*0e70*/  F2I.FTZ.U32.TRUNC.NTZ R9, R25 ;  /* 0x0000001900097305 */ /* 0x000e24000021f000 */
[----:B0-----:R-:W-:-:S04]  /*0e80*/  IMAD.MOV R11, RZ, RZ, -R9 ;  /* 0x000000ffff0b7224 */ /* 0x001fc800078e0a09 */
[----:B------:R-:W-:-:S04]  /*0e90*/  IMAD R11, R11, R20, RZ ;  /* 0x000000140b0b7224 */ /* 0x000fc800078e02ff */
[----:B------:R-:W-:-:S04]  /*0ea0*/  IMAD.HI.U32 R24, R9, R11, R8 ;  /* 0x0000000b09187227 */ /* 0x000fc800078e0008 */
[----:B------:R-:W-:-:S04]  /*0eb0*/  IMAD.WIDE.U32 R8, R15, 0x4, R16 ;  /* 0x000000040f087825 */ /* 0x000fc800078e0010 */
[----:B------:R-:W-:Y:S01]  /*0ec0*/  IMAD.WIDE R10, R13, 0x4, R4 ;  /* 0x000000040d0a7825 */ /* 0x000fe200078e0204 */
[----:B--2---:R0:W-:Y:S04]  /*0ed0*/  ST.E desc[UR4][R8.64], R23 ;  /* 0x0000001708007985 */ /* 0x0041e8000c101904 */
[----:B------:R-:W2:Y:S01]  /*0ee0*/  LD.E R25, desc[UR6][R10.64] ;  /* 0x000000060a197980 */ /* 0x000ea2000c101900 */
[----:B------:R-:W-:Y:S02]  /*0ef0*/  IABS R26, R13 ;  /* 0x0000000d001a7213 */ /* 0x000fe40000000000 */
[----:B------:R-:W-:-:S03]  /*0f00*/  IABS R27, R12 ;  /* 0x0000000c001b7213 */ /* 0x000fc60000000000 */
[----:B------:R-:W-:Y:S02]  /*0f10*/  IMAD.MOV R26, RZ, RZ, -R26 ;  /* 0x000000ffff1a7224 */ /* 0x000fe400078e0a1a */
[----:B------:R-:W-:-:S04]  /*0f20*/  IMAD.HI.U32 R24, R24, R27, RZ ;  /* 0x0000001b18187227 */ /* 0x000fc800078e00ff */
[----:B------:R-:W-:-:S05]  /*0f30*/  IMAD R27, R24, R26, R27 ;  /* 0x0000001a181b7224 */ /* 0x000fca00078e021b */
[----:B------:R-:W-:-:S13]  /*0f40*/  ISETP.GT.U32.AND P3, PT, R20, R27, PT ;  /* 0x0000001b1400720c */ /* 0x000fda0003f64070 */
[-C--:B------:R-:W-:Y:S01]  /*0f50*/  @!P3 IADD3 R27, PT, PT, R27, -R20.reuse, RZ ;  /* 0x800000141b1bb210 */ /* 0x080fe20007ffe0ff */
[----:B------:R-:W-:Y:S01]  /*0f60*/  @!P3 VIADD R24, R24, 0x1 ;  /* 0x000000011818b836 */ /* 0x000fe20000000000 */
[----:B------:R-:W-:Y:S02]  /*0f70*/  ISETP.NE.AND P3, PT, R13, RZ, PT ;  /* 0x000000ff0d00720c */ /* 0x000fe40003f65270 */
[----:B------:R-:W-:Y:S02]  /*0f80*/  ISETP.GE.U32.AND P1, PT, R27, R20, PT ;  /* 0x000000141b00720c */ /* 0x000fe40003f26070 */
[----:B------:R-:W-:-:S04]  /*0f90*/  LOP3.LUT R20, R12, R13, RZ, 0x3c, !PT ;  /* 0x0000000d0c147212 */ /* 0x000fc800078e3cff */
[----:B------:R-:W-:-:S07]  /*0fa0*/  ISETP.GE.AND P2, PT, R20, RZ, PT ;  /* 0x000000ff1400720c */ /* 0x000fce0003f46270 */
[----:B------:R-:W-:-:S04]  /*0fb0*/  @P1 VIADD R24, R24, 0x1 ;  /* 0x0000000118181836 */ /* 0x000fc80000000000 */
[----:B------:R-:W-:-:S04]  /*0fc0*/  IMAD.MOV.U32 R20, RZ, RZ, R24 ;  /* 0x000000ffff147224 */ /* 0x000fc800078e0018 */
[----:B------:R-:W-:Y:S01]  /*0fd0*/  @!P2 IMAD.MOV R20, RZ, RZ, -R20 ;  /* 0x000000ffff14a224 */ /* 0x000fe200078e0a14 */
[----:B------:R-:W-:-:S04]  /*0fe0*/  @!P3 LOP3.LUT R20, RZ, R13, RZ, 0x33, !PT ;  /* 0x0000000dff14b212 */ /* 0x000fc800078e33ff */
[----:B0-----:R-:W-:-:S05]  /*0ff0*/  IADD3 R23, PT, PT, -R20, RZ, RZ ;  /* 0x000000ff14177210 */ /* 0x001fca0007ffe1ff */
[----:B------:R-:W-:-:S04]  /*1000*/  IMAD R13, R13, R23, R12 ;  /* 0x000000170d0d7224 */ /* 0x000fc800078e020c */
[----:B------:R-:W-:Y:S01]  /*1010*/  IMAD.WIDE R12, R13, 0x4, R4 ;  /* 0x000000040d0c7825 */ /* 0x000fe200078e0204 */
[----:B--2---:R0:W-:Y:S04]  /*1020*/  ST.E desc[UR4][R2.64], R25 ;  /* 0x0000001902007985 */ /* 0x0041e8000c101904 */
[----:B------:R-:W2:Y:S01]  /*1030*/  LD.E R29, desc[UR6][R12.64] ;  /* 0x000000060c1d7980 */ /* 0x000ea2000c101900 */
[----:B------:R-:W-:-:S05]  /*1040*/  VIADD R23, R14, 0xfffffffe ;  /* 0xfffffffe0e177836 */ /* 0x000fca0000000000 */
[----:B------:R-:W-:-:S04]  /*1050*/  IABS R24, R23 ;  /* 0x0000001700187213 */ /* 0x000fc80000000000 */
[----:B------:R-:W1:Y:S08]  /*1060*/  I2F.RP R26, R24 ;  /* 0x00000018001a7306 */ /* 0x000e700000209400 */
[----:B-1----:R-:W0:Y:S02]  /*1070*/  MUFU.RCP R26, R26 ;  /* 0x0000001a001a7308 */ /* 0x002e240000001000 */
[----:B0-----:R-:W-:-:S06]  /*1080*/  VIADD R2, R26, 0xffffffe ;  /* 0x0ffffffe1a027836 */ /* 0x001fcc0000000000 */
[----:B------:R0:W1:Y:S02]  /*1090*/  F2I.FTZ.U32.TRUNC.NTZ R3, R2 ;  /* 0x0000000200037305 */ /* 0x000064000021f000 */
[----:B0-----:R-:W-:Y:S02]  /*10a0*/  IMAD.MOV.U32 R2, RZ, RZ, RZ ;  /* 0x000000ffff027224 */ /* 0x001fe400078e00ff */
[----:B-1----:R-:W-:-:S04]  /*10b0*/  IMAD.MOV R25, RZ, RZ, -R3 ;  /* 0x000000ffff197224 */ /* 0x002fc800078e0a03 */
[----:B------:R-:W-:-:S04]  /*10c0*/  IMAD R25, R25, R24, RZ ;  /* 0x0000001819197224 */ /* 0x000fc800078e02ff */
[----:B------:R-:W-:Y:S01]  /*10d0*/  IMAD.HI.U32 R3, R3, R25, R2 ;  /* 0x0000001903037227 */ /* 0x000fe200078e0002 */
[----:B------:R-:W-:Y:S01]  /*10e0*/  IABS R25, R23 ;  /* 0x0000001700197213 */ /* 0x000fe20000000000 */
[----:B--2---:R-:W-:Y:S04]  /*10f0*/  ST.E desc[UR4][R8.64+0x4], R29 ;  /* 0x0000041d08007985 */ /* 0x004fe8000c101904 */
[----:B------:R-:W2:Y:S01]  /*1100*/  LD.E R27, desc[UR6][R10.64+-0x4] ;  /* 0xfffffc060a1b7980 */ /* 0x000ea2000c101900 */
[----:B------:R-:W-:Y:S02]  /*1110*/  IABS R2, R20 ;  /* 0x0000001400027213 */ /* 0x000fe40000000000 */
[----:B------:R-:W-:-:S03]  /*1120*/  IADD3 R25, PT, PT, RZ, -R25, RZ ;  /* 0x80000019ff197210 */ /* 0x000fc60007ffe0ff */
[----:B------:R-:W-:-:S04]  /*1130*/  IMAD.HI.U32 R3, R3, R2, RZ ;  /* 0x0000000203037227 */ /* 0x000fc800078e00ff */
[----:B------:R-:W-:Y:S01]  /*1140*/  IMAD R25, R3, R25, R2 ;  /* 0x0000001903197224 */ /* 0x000fe200078e0202 */
[----:B------:R-:W-:-:S04]  /*1150*/  LOP3.LUT R2, R20, R23, RZ, 0x3c, !PT ;  /* 0x0000001714027212 */ /* 0x000fc800078e3cff */
[----:B------:R-:W-:Y:S02]  /*1160*/  ISETP.GT.U32.AND P3, PT, R24, R25, PT ;  /* 0x000000191800720c */ /* 0x000fe40003f64070 */
[----:B------:R-:W-:-:S11]  /*1170*/  ISETP.GE.AND P2, PT, R2, RZ, PT ;  /* 0x000000ff0200720c */ /* 0x000fd60003f46270 */
[----:B------:R-:W-:Y:S02]  /*1180*/  @!P3 IMAD.IADD R25, R25, 0x1, -R24 ;  /* 0x000000011919b824 */ /* 0x000fe400078e0a18 */
[----:B------:R-:W-:Y:S01]  /*1190*/  @!P3 VIADD R3, R3, 0x1 ;  /* 0x000000010303b836 */ /* 0x000fe20000000000 */
[----:B------:R-:W-:Y:S02]  /*11a0*/  ISETP.NE.AND P3, PT, R23, RZ, PT ;  /* 0x000000ff1700720c */ /* 0x000fe40003f65270 */
[----:B------:R-:W-:-:S13]  /*11b0*/  ISETP.GE.U32.AND P1, PT, R25, R24, PT ;  /* 0x000000181900720c */ /* 0x000fda0003f26070 */
[----:B------:R-:W-:-:S04]  /*11c0*/  @P1 VIADD R3, R3, 0x1 ;  /* 0x0000000103031836 */ /* 0x000fc80000000000 */
[----:B------:R-:W-:-:S05]  /*11d0*/  IMAD.MOV.U32 R24, RZ, RZ, R3 ;  /* 0x000000ffff187224 */ /* 0x000fca00078e0003 */
[----:B------:R-:W-:Y:S02]  /*11e0*/  @!P2 IADD3 R24, PT, PT, -R24, RZ, RZ ;  /* 0x000000ff1818a210 */ /* 0x000fe40007ffe1ff */
[----:B------:R-:W-:-:S05]  /*11f0*/  @!P3 LOP3.LUT R24, RZ, R23, RZ, 0x33, !PT ;  /* 0x00000017ff18b212 */ /* 0x000fca00078e33ff */
[----:B------:R-:W-:-:S04]  /*1200*/  IMAD.MOV R3, RZ, RZ, -R24 ;  /* 0x000000ffff037224 */ /* 0x000fc800078e0a18 */
[----:B------:R-:W-:-:S04]  /*1210*/  IMAD R3, R23, R3, R20 ;  /* 0x0000000317037224 */ /* 0x000fc800078e0214 */
[----:B------:R-:W-:Y:S01]  /*1220*/  IMAD.WIDE R2, R3, 0x4, R4 ;  /* 0x0000000403027825 */ /* 0x000fe200078e0204 */
[----:B--2---:R0:W-:Y:S04]  /*1230*/  ST.E desc[UR4][R12.64], R27 ;  /* 0x0000001b0c007985 */ /* 0x0041e8000c101904 */
[----:B0-----:R-:W2:Y:S01]  /*1240*/  LD.E R27, desc[UR4][R2.64] ;  /* 0x00000004021b7980 */ /* 0x001ea2000c101900 */
[----:B------:R-:W-:-:S05]  /*1250*/  VIADD R23, R14, 0xfffffffd ;  /* 0xfffffffd0e177836 */ /* 0x000fca0000000000 */
[----:B------:R-:W-:-:S04]  /*1260*/  IABS R20, R23 ;  /* 0x0000001700147213 */ /* 0x000fc80000000000 */
[----:B------:R-:W0:Y:S08]  /*1270*/  I2F.RP R26, R20 ;  /* 0x00000014001a7306 */ /* 0x000e300000209400 */
[----:B0-----:R-:W0:Y:S02]  /*1280*/  MUFU.RCP R26, R26 ;  /* 0x0000001a001a7308 */ /* 0x001e240000001000 */
[----:B0-----:R-:W-:-:S06]  /*1290*/  VIADD R12, R26, 0xffffffe ;  /* 0x0ffffffe1a0c7836 */ /* 0x001fcc0000000000 */
[----:B------:R-:W0:Y:S01]  /*12a0*/  F2I.FTZ.U32.TRUNC.NTZ R13, R12 ;  /* 0x0000000c000d7305 */ /* 0x000e22000021f000 */
[----:B--2---:R1:W-:Y:S04]  /*12b0*/  ST.E desc[UR4][R8.64+0x8], R27 ;  /* 0x0000081b08007985 */ /* 0x0043e8000c101904 */
[----:B------:R-:W2:Y:S01]  /*12c0*/  LD.E R25, desc[UR6][R10.64+-0x8] ;  /* 0xfffff8060a197980 */ /* 0x000ea2000c101900 */
[----:B0-----:R-:W-:Y:S02]  /*12d0*/  IMAD.MOV R28, RZ, RZ, -R13 ;  /* 0x000000ffff1c7224 */ /* 0x001fe400078e0a0d */
[----:B------:R-:W-:-:S03]  /*12e0*/  IMAD.MOV.U32 R12, RZ, RZ, RZ ;  /* 0x000000ffff0c7224 */ /* 0x000fc600078e00ff */
[----:B-1----:R-:W-:-:S05]  /*12f0*/  MOV R27, R28 ;  /* 0x0000001c001b7202 */ /* 0x002fca0000000f00 */
[----:B------:R-:W-:-:S04]  /*1300*/  IMAD R27, R27, R20, RZ ;  /* 0x000000141b1b7224 */ /* 0x000fc800078e02ff */
[----:B------:R-:W-:Y:S01]  /*1310*/  IMAD.HI.U32 R13, R13, R27, R12 ;  /* 0x0000001b0d0d7227 */ /* 0x000fe200078e000c */
[----:B------:R-:W-:Y:S02]  /*1320*/  IABS R27, R23 ;  /* 0x00000017001b7213 */ /* 0x000fe40000000000 */
[----:B------:R-:W-:-:S03]  /*1330*/  IABS R12, R24 ;  /* 0x00000018000c7213 */ /* 0x000fc60000000000 */
[----:B------:R-:W-:Y:S02]  /*1340*/  IMAD.MOV R27, RZ, RZ, -R27 ;  /* 0x000000ffff1b7224 */ /* 0x000fe400078e0a1b */
[----:B------:R-:W-:-:S04]  /*1350*/  IMAD.HI.U32 R13, R13, R12, RZ ;  /* 0x0000000c0d0d7227 */ /* 0x000fc800078e00ff */
[----:B------:R-:W-:-:S05]  /*1360*/  IMAD R27, R13, R27, R12 ;  /* 0x0000001b0d1b7224 */ /* 0x000fca00078e020c */
[----:B------:R-:W-:-:S13]  /*1370*/  ISETP.GT.U32.AND P3, PT, R20, R27, PT ;  /* 0x0000001b1400720c */ /* 0x000fda0003f64070 */
[----:B------:R-:W-:Y:S02]  /*1380*/  @!P3 IMAD.IADD R27, R27, 0x1, -R20 ;  /* 0x000000011b1bb824 */ /* 0x000fe400078e0a14 */
[----:B------:R-:W-:Y:S01]  /*1390*/  @!P3 VIADD R13, R13, 0x1 ;  /* 0x000000010d0db836 */ /* 0x000fe20000000000 */
[----:B------:R-:W-:Y:S02]  /*13a0*/  ISETP.NE.AND P3, PT, R23, RZ, PT ;  /* 0x000000ff1700720c */ /* 0x000fe40003f65270 */
[----:B------:R-:W-:-:S13]  /*13b0*/  ISETP.GE.U32.AND P1, PT, R27, R20, PT ;  /* 0x000000141b00720c */ /* 0x000fda0003f26070 */
[----:B------:R-:W-:-:S05]  /*13c0*/  @P1 IADD3 R13, PT, PT, R13, 0x1, RZ ;  /* 0x000000010d0d1810 */ /* 0x000fca0007ffe0ff */
[----:B------:R-:W-:Y:S01]  /*13d0*/  IMAD.MOV.U32 R20, RZ, RZ, R13 ;  /* 0x000000ffff147224 */ /* 0x000fe200078e000d */
[----:B--2---:R0:W-:Y:S02]  /*13e0*/  ST.E desc[UR4][R2.64], R25 ;  /* 0x0000001902007985 */ /* 0x0041e4000c101904 */
[----:B0-----:R-:W-:-:S04]  /*13f0*/  LOP3.LUT R2, R24, R23, RZ, 0x3c, !PT ;  /* 0x0000001718027212 */ /* 0x001fc800078e3cff */
[----:B------:R-:W-:-:S13]  /*1400*/  ISETP.GE.AND P2, PT, R2, RZ, PT ;  /* 0x000000ff0200720c */ /* 0x000fda0003f46270 */
[----:B------:R-:W-:Y:S01]  /*1410*/  @!P2 IMAD.MOV R20, RZ, RZ, -R20 ;  /* 0x000000ffff14a224 */ /* 0x000fe200078e0a14 */
[----:B------:R-:W-:-:S05]  /*1420*/  @!P3 LOP3.LUT R20, RZ, R23, RZ, 0x33, !PT ;  /* 0x00000017ff14b212 */ /* 0x000fca00078e33ff */
[----:B------:R-:W-:-:S04]  /*1430*/  IMAD.MOV R3, RZ, RZ, -R20 ;  /* 0x000000ffff037224 */ /* 0x000fc800078e0a14 */
[----:B------:R-:W-:-:S04]  /*1440*/  IMAD R3, R23, R3, R24 ;  /* 0x0000000317037224 */ /* 0x000fc800078e0218 */
[----:B------:R-:W-:-:S05]  /*1450*/  IMAD.WIDE R2, R3, 0x4, R4 ;  /* 0x0000000403027825 */ /* 0x000fca00078e0204 */
[----:B------:R-:W2:Y:S01]  /*1460*/  LD.E R27, desc[UR4][R2.64] ;  /* 0x00000004021b7980 */ /* 0x000ea2000c101900 */
[----:B------:R-:W-:-:S05]  /*1470*/  VIADD R23, R14, 0xfffffffc ;  /* 0xfffffffc0e177836 */ /* 0x000fca0000000000 */
[----:B------:R-:W-:-:S04]  /*1480*/  IABS R24, R23 ;  /* 0x0000001700187213 */ /* 0x000fc80000000000 */
[----:B------:R-:W0:Y:S08]  /*1490*/  I2F.RP R26, R24 ;  /* 0x00000018001a7306 */ /* 0x000e300000209400 */
[----:B0-----:R-:W0:Y:S02]  /*14a0*/  MUFU.RCP R26, R26 ;  /* 0x0000001a001a7308 */ /* 0x001e240000001000 */
[----:B0-----:R-:W-:-:S06]  /*14b0*/  IADD3 R12, PT, PT, R26, 0xffffffe, RZ ;  /* 0x0ffffffe1a0c7810 */ /* 0x001fcc0007ffe0ff */
[----:B------:R-:W0:Y:S01]  /*14c0*/  F2I.FTZ.U32.TRUNC.NTZ R13, R12 ;  /* 0x0000000c000d7305 */ /* 0x000e22000021f000 */
[----:B--2---:R1:W-:Y:S04]  /*14d0*/  ST.E desc[UR4][R8.64+0xc], R27 ;  /* 0x00000c1b08007985 */ /* 0x0043e8000c101904 */
[----:B------:R-:W2:Y:S01]  /*14e0*/  LD.E R25, desc[UR6][R10.64+-0xc] ;  /* 0xfffff4060a197980 */ /* 0x000ea2000c101900 */
[----:B0-----:R-:W-:Y:S02]  /*14f0*/  IMAD.MOV R28, RZ, RZ, -R13 ;  /* 0x000000ffff1c7224 */ /* 0x001fe400078e0a0d */
[----:B------:R-:W-:Y:S02]  /*1500*/  IMAD.MOV.U32 R12, RZ, RZ, RZ ;  /* 0x000000ffff0c7224 */ /* 0x000fe400078e00ff */
[----:B-1----:R-:W-:-:S04]  /*1510*/  IMAD.MOV.U32 R27, RZ, RZ, R28 ;  /* 0x000000ffff1b7224 */ /* 0x002fc800078e001c */
        /* <DEDUP_REMOVED lines=13> */
[----:B------:R-:W-:Y:S01]  /*15f0*/  IMAD.MOV.U32 R24, RZ, RZ, R13 ;  /* 0x000000ffff187224 */ /* 0x000fe200078e000d */
[----:B--2---:R0:W-:Y:S02]  /*1600*/  ST.E desc[UR4][R2.64], R25 ;  /* 0x0000001902007985 */ /* 0x0041e4000c101904 */
[----:B0-----:R-:W-:-:S04]  /*1610*/  LOP3.LUT R2, R20, R23, RZ, 0x3c, !PT ;  /* 0x0000001714027212 */ /* 0x001fc800078e3cff */
[----:B------:R-:W-:-:S13]  /*1620*/  ISETP.GE.AND P2, PT, R2, RZ, PT ;  /* 0x000000ff0200720c */ /* 0x000fda0003f46270 */
[----:B------:R-:W-:Y:S01]  /*1630*/  @!P2 IMAD.MOV R24, RZ, RZ, -R24 ;  /* 0x000000ffff18a224 */ /* 0x000fe200078e0a18 */
[----:B------:R-:W-:-:S04]  /*1640*/  @!P3 LOP3.LUT R24, RZ, R23, RZ, 0x33, !PT ;  /* 0x00000017ff18b212 */ /* 0x000fc800078e33ff */
[----:B------:R-:W-:-:S05]  /*1650*/  IADD3 R3, PT, PT, -R24, RZ, RZ ;  /* 0x000000ff18037210 */ /* 0x000fca0007ffe1ff */
[----:B------:R-:W-:-:S04]  /*1660*/  IMAD R3, R23, R3, R20 ;  /* 0x0000000317037224 */ /* 0x000fc800078e0214 */
[----:B------:R-:W-:-:S05]  /*1670*/  IMAD.WIDE R2, R3, 0x4, R4 ;  /* 0x0000000403027825 */ /* 0x000fca00078e0204 */
[----:B------:R-:W2:Y:S01]  /*1680*/  LD.E R27, desc[UR4][R2.64] ;  /* 0x00000004021b7980 */ /* 0x000ea2000c101900 */
        /* <DEDUP_REMOVED lines=9> */
[----:B------:R-:W-:Y:S02]  /*1720*/  HFMA2 R12, -RZ, RZ, 0, 0 ;  /* 0x00000000ff0c7431 */ /* 0x000fe400000001ff */
        /* <DEDUP_REMOVED lines=13> */
[----:B------:R-:W-:-:S05]  /*1800*/  @P1 VIADD R13, R13, 0x1 ;  /* 0x000000010d0d1836 */ /* 0x000fca0000000000 */
[----:B------:R-:W-:Y:S01]  /*1810*/  MOV R20, R13 ;  /* 0x0000000d00147202 */ /* 0x000fe20000000f00 */
        /* <DEDUP_REMOVED lines=17> */
[----:B0-----:R-:W-:Y:S01]  /*1930*/  IADD3 R28, PT, PT, RZ, -R13, RZ ;  /* 0x8000000dff1c7210 */ /* 0x001fe20007ffe0ff */
[----:B------:R-:W-:-:S04]  /*1940*/  IMAD.MOV.U32 R12, RZ, RZ, RZ ;  /* 0x000000ffff0c7224 */ /* 0x000fc800078e00ff */
        /* <DEDUP_REMOVED lines=9> */
[----:B------:R-:W-:Y:S01]  /*19e0*/  @!P3 IMAD.IADD R27, R27, 0x1, -R24 ;  /* 0x000000011b1bb824 */ /* 0x000fe200078e0a18 */
[----:B------:R-:W-:Y:S02]  /*19f0*/  @!P3 IADD3 R13, PT, PT, R13, 0x1, RZ ;  /* 0x000000010d0db810 */ /* 0x000fe40007ffe0ff */
        /* <DEDUP_REMOVED lines=18> */
[----:B------:R0:W1:Y:S02]  /*1b20*/  F2I.FTZ.U32.TRUNC.NTZ R13, R12 ;  /* 0x0000000c000d7305 */ /* 0x000064000021f000 */
[----:B0-----:R-:W-:Y:S02]  /*1b30*/  HFMA2 R12, -RZ, RZ, 0, 0 ;  /* 0x00000000ff0c7431 */ /* 0x001fe400000001ff */
[----:B-1----:R-:W-:Y:S01]  /*1b40*/  IMAD.MOV R29, RZ, RZ, -R13 ;  /* 0x000000ffff1d7224 */ /* 0x002fe200078e0a0d */
[----:B------:R-:W-:Y:S02]  /*1b50*/  IABS R26, R25 ;  /* 0x00000019001a7213 */ /* 0x000fe40000000000 */
[----:B------:R-:W-:Y:S01]  /*1b60*/  IABS R20, R24 ;  /* 0x0000001800147213 */ /* 0x000fe20000000000 */
[----:B--2---:R0:W-:Y:S04]  /*1b70*/  ST.E desc[UR4][R8.64+0x18], R27 ;  /* 0x0000181b08007985 */ /* 0x0041e8000c101904 */
[----:B------:R-:W2:Y:S01]  /*1b80*/  LD.E R23, desc[UR6][R10.64+-0x18] ;  /* 0xffffe8060a177980 */ /* 0x000ea2000c101900 */
[----:B0-----:R-:W-:-:S04]  /*1b90*/  IMAD R27, R29, R14, RZ ;  /* 0x0000000e1d1b7224 */ /* 0x001fc800078e02ff */
[----:B------:R-:W-:Y:S01]  /*1ba0*/  IMAD.HI.U32 R13, R13, R27, R12 ;  /* 0x0000001b0d0d7227 */ /* 0x000fe200078e000c */
[----:B------:R-:W-:-:S03]  /*1bb0*/  LOP3.LUT R12, R24, R25, RZ, 0x3c, !PT ;  /* 0x00000019180c7212 */ /* 0x000fc600078e3cff */
[----:B------:R-:W-:Y:S01]  /*1bc0*/  IMAD.MOV R27, RZ, RZ, -R26 ;  /* 0x000000ffff1b7224 */ /* 0x000fe200078e0a1a */
[----:B------:R-:W-:Y:S01]  /*1bd0*/  ISETP.GE.AND P2, PT, R12, RZ, PT ;  /* 0x000000ff0c00720c */ /* 0x000fe20003f46270 */
        /* <DEDUP_REMOVED lines=8> */
[----:B------:R-:W-:Y:S01]  /*1c60*/  @!P2 IMAD.MOV R13, RZ, RZ, -R13 ;  /* 0x000000ffff0da224 */ /* 0x000fe200078e0a0d */
[----:B------:R-:W-:-:S05]  /*1c70*/  @!P3 LOP3.LUT R13, RZ, R25, RZ, 0x33, !PT ;  /* 0x00000019ff0db212 */ /* 0x000fca00078e33ff */
[----:B------:R-:W-:-:S04]  /*1c80*/  IMAD.MOV R12, RZ, RZ, -R13 ;  /* 0x000000ffff0c7224 */ /* 0x000fc800078e0a0d */
[----:B------:R-:W-:-:S04]  /*1c90*/  IMAD R25, R25, R12, R24 ;  /* 0x0000000c19197224 */ /* 0x000fc800078e0218 */
[----:B------:R-:W-:Y:S01]  /*1ca0*/  IMAD.WIDE R24, R25, 0x4, R4 ;  /* 0x0000000419187825 */ /* 0x000fe200078e0204 */
[----:B--2---:R2:W-:Y:S04]  /*1cb0*/  ST.E desc[UR4][R2.64], R23 ;  /* 0x0000001702007985 */ /* 0x0045e8000c101904 */
[----:B------:R-:W3:Y:S01]  /*1cc0*/  LD.E R27, desc[UR6][R24.64] ;  /* 0x00000006181b7980 */ /* 0x000ee2000c101900 */
[----:B------:R-:W-:-:S05]  /*1cd0*/  VIADD R15, R15, 0x8 ;  /* 0x000000080f0f7836 */ /* 0x000fca0000000000 */
[----:B------:R-:W-:Y:S01]  /*1ce0*/  ISETP.NE.AND P1, PT, R15, R7, PT ;  /* 0x000000070f00720c */ /* 0x000fe20003f25270 */
[----:B---3--:R2:W-:Y:S04]  /*1cf0*/  ST.E desc[UR4][R8.64+0x1c], R27 ;  /* 0x00001c1b08007985 */ /* 0x0085e8000c101904 */
[----:B------:R-:W3:Y:S04]  /*1d00*/  LD.E R11, desc[UR6][R10.64+-0x1c] ;  /* 0xffffe4060a0b7980 */ /* 0x000ee8000c101900 */
[----:B---3--:R2:W-:Y:S04]  /*1d10*/  ST.E desc[UR4][R24.64], R11 ;  /* 0x0000000b18007985 */ /* 0x0085e8000c101904 */
[----:B------:R-:W-:Y:S05]  /*1d20*/  @P1 BRA `(.L_x_17) ;  /* 0xffffffec00ac1947 */ /* 0x000fea000383ffff */
[----:B------:R-:W-:Y:S05]  /*1d30*/  BSYNC.RECONVERGENT B0 ;  /* 0x0000000000007941 */ /* 0x000fea0003800200 */
.L_x_16:
[----:B------:R-:W-:Y:S04]  /*1d40*/  BSSY.RECONVERGENT B0, `(.L_x_8) ;  /* 0x0000105000007945 */ /* 0x000fe80003800200 */
[----:B------:R-:W-:Y:S05]  /*1d50*/  @!P0 BRA `(.L_x_18) ;  /* 0x00000010000c8947 */ /* 0x000fea0003800000 */
[----:B------:R-:W-:Y:S02]  /*1d60*/  ISETP.GE.U32.AND P1, PT, R21, 0x4, PT ;  /* 0x000000041500780c */ /* 0x000fe40003f26070 */
[----:B------:R-:W-:-:S04]  /*1d70*/  LOP3.LUT R14, R6, 0x3, RZ, 0xc0, !PT ;  /* 0x00000003060e7812 */ /* 0x000fc800078ec0ff */
[----:B------:R-:W-:-:S07]  /*1d80*/  ISETP.NE.AND P0, PT, R14, RZ, PT ;  /* 0x000000ff0e00720c */ /* 0x000fce0003f05270 */
[----:B------:R-:W-:Y:S06]  /*1d90*/  @!P1 BRA `(.L_x_19) ;  /* 0x0000000800289947 */ /* 0x000fec0003800000 */
[----:B------:R-:W-:Y:S02]  /*1da0*/  IADD3 R0, PT, PT, -R7, R6, RZ ;  /* 0x0000000607007210 */ /* 0x000fe40007ffe1ff */
[----:B------:R-:W-:Y:S02]  /*1db0*/  IABS R12, R13 ;  /* 0x0000000d000c7213 */ /* 0x000fe40000000000 */
[-C--:B--2---:R-:W-:Y:S02]  /*1dc0*/  IABS R9, R0.reuse ;  /* 0x0000000000097213 */ /* 0x084fe40000000000 */
[----:B------:R-:W-:Y:S02]  /*1dd0*/  IABS R15, R0 ;  /* 0x00000000000f7213 */ /* 0x000fe40000000000 */
[----:B------:R-:W0:Y:S01]  /*1de0*/  I2F.RP R8, R9 ;  /* 0x0000000900087306 */ /* 0x000e220000209400 */
[----:B-1----:R-:W-:Y:S02]  /*1df0*/  R2UR UR4, R18 ;  /* 0x00000000120472ca */ /* 0x002fe400000e0000 */
[----:B------:R-:W-:-:S05]  /*1e00*/  R2UR UR5, R19 ;  /* 0x00000000130572ca */ /* 0x000fca00000e0000 */
[----:B0-----:R-:W0:Y:S02]  /*1e10*/  MUFU.RCP R8, R8 ;  /* 0x0000000800087308 */ /* 0x001e240000001000 */
[----:B0-----:R-:W-:Y:S02]  /*1e20*/  VIADD R2, R8, 0xffffffe ;  /* 0x0ffffffe08027836 */ /* 0x001fe40000000000 */
[----:B------:R-:W-:-:S04]  /*1e30*/  IMAD.MOV R8, RZ, RZ, -R15 ;  /* 0x000000ffff087224 */ /* 0x000fc800078e0a0f */
[----:B------:R0:W1:Y:S02]  /*1e40*/  F2I.FTZ.U32.TRUNC.NTZ R3, R2 ;  /* 0x0000000200037305 */ /* 0x000064000021f000 */
[----:B0-----:R-:W-:Y:S01]  /*1e50*/  MOV R2, RZ ;  /* 0x000000ff00027202 */ /* 0x001fe20000000f00 */
[----:B-1----:R-:W-:-:S04]  /*1e60*/  IMAD.MOV R10, RZ, RZ, -R3 ;  /* 0x000000ffff0a7224 */ /* 0x002fc800078e0a03 */
[----:B------:R-:W-:Y:S02]  /*1e70*/  IMAD R11, R10, R9, RZ ;  /* 0x000000090a0b7224 */ /* 0x000fe400078e02ff */
[----:B------:R-:W-:Y:S02]  /*1e80*/  IMAD.MOV.U32 R10, RZ, RZ, R12 ;  /* 0x000000ffff0a7224 */ /* 0x000fe400078e000c */
[----:B------:R-:W-:-:S06]  /*1e90*/  IMAD.HI.U32 R3, R3, R11, R2 ;  /* 0x0000000b03037227 */ /* 0x000fcc00078e0002 */
[----:B------:R-:W-:-:S04]  /*1ea0*/  IMAD.HI.U32 R15, R3, R10, RZ ;  /* 0x0000000a030f7227 */ /* 0x000fc800078e00ff */
[----:B------:R-:W-:-:S05]  /*1eb0*/  IMAD R2, R15, R8, R10 ;  /* 0x000000080f027224 */ /* 0x000fca00078e020a */
[----:B------:R-:W-:-:S13]  /*1ec0*/  ISETP.GT.U32.AND P3, PT, R9, R2, PT ;  /* 0x000000020900720c */ /* 0x000fda0003f64070 */
[----:B------:R-:W-:Y:S02]  /*1ed0*/  @!P3 IMAD.IADD R2, R2, 0x1, -R9 ;  /* 0x000000010202b824 */ /* 0x000fe400078e0a09 */
[----:B------:R-:W-:Y:S01]  /*1ee0*/  @!P3 VIADD R15, R15, 0x1 ;  /* 0x000000010f0fb836 */ /* 0x000fe20000000000 */
[----:B------:R-:W-:Y:S02]  /*1ef0*/  ISETP.NE.AND P3, PT, R0, RZ, PT ;  /* 0x000000ff0000720c */ /* 0x000fe40003f65270 */
[----:B------:R-:W-:Y:S02]  /*1f00*/  ISETP.GE.U32.AND P1, PT, R2, R9, PT ;  /* 0x000000090200720c */ /* 0x000fe40003f26070 */
[----:B------:R-:W-:-:S04]  /*1f10*/  LOP3.LUT R2, R13, R0, RZ, 0x3c, !PT ;  /* 0x000000000d027212 */ /* 0x000fc800078e3cff */
[----:B------:R-:W-:-:S07]  /*1f20*/  ISETP.GE.AND P2, PT, R2, RZ, PT ;  /* 0x000000ff0200720c */ /* 0x000fce0003f46270 */
[----:B------:R-:W-:-:S06]  /*1f30*/  @P1 IADD3 R15, PT, PT, R15, 0x1, RZ ;  /* 0x000000010f0f1810 */ /* 0x000fcc0007ffe0ff */
[----:B------:R-:W-:Y:S01]  /*1f40*/  @!P2 IMAD.MOV R15, RZ, RZ, -R15 ;  /* 0x000000ffff0fa224 */ /* 0x000fe200078e0a0f */
[----:B------:R-:W-:-:S05]  /*1f50*/  @!P3 LOP3.LUT R15, RZ, R0, RZ, 0x33, !PT ;  /* 0x00000000ff0fb212 */ /* 0x000fca00078e33ff */
[----:B------:R-:W-:-:S04]  /*1f60*/  IMAD.MOV R11, RZ, RZ, -R15 ;  /* 0x000000ffff0b7224 */ /* 0x000fc800078e0a0f */
[----:B------:R-:W-:-:S04]  /*1f70*/  IMAD R11, R0, R11, R13 ;  /* 0x0000000b000b7224 */ /* 0x000fc800078e020d */
[----:B------:R-:W-:-:S05]  /*1f80*/  IMAD.WIDE R10, R11, 0x4, R4 ;  /* 0x000000040b0a7825 */ /* 0x000fca00078e0204 */
[----:B------:R-:W2:Y:S01]  /*1f90*/  LD.E R25, desc[UR4][R10.64] ;  /* 0x000000040a197980 */ /* 0x000ea2000c101900 */
[----:B------:R-:W-:Y:S01]  /*1fa0*/  LOP3.LUT R3, RZ, R7, RZ, 0x33, !PT ;  /* 0x00000007ff037212 */ /* 0x000fe200078e33ff */
[----:B------:R-:W-:Y:S01]  /*1fb0*/  IMAD.WIDE.U32 R8, R7, 0x4, R16 ;  /* 0x0000000407087825 */ /* 0x000fe200078e0010 */
[----:B------:R-:W-:Y:S02]  /*1fc0*/  R2UR UR6, R18 ;  /* 0x00000000120672ca */ /* 0x000fe400000e0000 */
[----:B------:R-:W-:Y:S01]  /*1fd0*/  R2UR UR7, R19 ;  /* 0x00000000130772ca */ /* 0x000fe200000e0000 */
[----:B------:R-:W-:-:S04]  /*1fe0*/  IMAD.IADD R20, R3, 0x1, R6 ;  /* 0x0000000103147824 */ /* 0x000fc800078e0206 */
[----:B------:R-:W-:Y:S01]  /*1ff0*/  IMAD.WIDE R2, R20, 0x4, R4 ;  /* 0x0000000414027825 */ /* 0x000fe200078e0204 */
[----:B------:R-:W-:-:S04]  /*2000*/  IABS R23, R20 ;  /* 0x0000001400177213 */ /* 0x000fc80000000000 */
[----:B------:R-:W0:Y:S08]  /*2010*/  I2F.RP R24, R23 ;  /* 0x0000001700187306 */ /* 0x000e300000209400 */
[----:B0-----:R-:W0:Y:S02]  /*2020*/  MUFU.RCP R24, R24 ;  /* 0x0000001800187308 */ /* 0x001e240000001000 */
[----:B0-----:R-:W-:-:S06]  /*2030*/  IADD3 R12, PT, PT, R24, 0xffffffe, RZ ;  /* 0x0ffffffe180c7810 */ /* 0x001fcc0007ffe0ff */
[----:B------:R0:W1:Y:S01]  /*2040*/  F2I.FTZ.U32.TRUNC.NTZ R13, R12 ;  /* 0x0000000c000d7305 */ /* 0x000062000021f000 */
[----:B------:R-:W-:Y:S01]  /*2050*/  IABS R24, R15 ;  /* 0x0000000f00187213 */ /* 0x000fe20000000000 */
[----:B0-----:R-:W-:Y:S02]  /*2060*/  IMAD.MOV.U32 R12, RZ, RZ, RZ ;  /* 0x000000ffff0c7224 */ /* 0x001fe400078e00ff */
[----:B-1----:R-:W-:-:S04]  /*2070*/  IMAD.MOV R26, RZ, RZ, -R13 ;  /* 0x000000ffff1a7224 */ /* 0x002fc800078e0a0d */
[----:B------:R-:W-:Y:S01]  /*2080*/  IMAD R27, R26, R23, RZ ;  /* 0x000000171a1b7224 */ /* 0x000fe200078e02ff */
[----:B--2---:R0:W-:Y:S04]  /*2090*/  ST.E desc[UR4][R8.64], R25 ;  /* 0x0000001908007985 */ /* 0x0041e8000c101904 */
[----:B------:R-:W2:Y:S01]  /*20a0*/  LD.E R21, desc[UR6][R2.64] ;  /* 0x0000000602157980 */ /* 0x000ea2000c101900 */
[----:B------:R-:W-:-:S06]  /*20b0*/  IMAD.HI.U32 R13, R13, R27, R12 ;  /* 0x0000001b0d0d7227 */ /* 0x000fcc00078e000c */
[----:B------:R-:W-:Y:S01]  /*20c0*/  IMAD.HI.U32 R13, R13, R24, RZ ;  /* 0x000000180d0d7227 */ /* 0x000fe200078e00ff */
[----:B0-----:R-:W-:-:S05]  /*20d0*/  IABS R25, R20 ;  /* 0x0000001400197213 */ /* 0x001fca0000000000 */
[----:B------:R-:W-:-:S04]  /*20e0*/  IMAD.MOV R25, RZ, RZ, -R25 ;  /* 0x000000ffff197224 */ /* 0x000fc800078e0a19 */
        /* <DEDUP_REMOVED lines=22> */
[----:B------:R0:W1:Y:S01]  /*2250*/  F2I.FTZ.U32.TRUNC.NTZ R11, R10 ;  /* 0x0000000a000b7305 */ /* 0x000062000021f000 */
[----:B------:R-:W-:Y:S01]  /*2260*/  IABS R26, R23 ;  /* 0x00000017001a7213 */ /* 0x000fe20000000000 */
[----:B0-----:R-:W-:Y:S01]  /*2270*/  IMAD.MOV.U32 R10, RZ, RZ, RZ ;  /* 0x000000ffff0a7224 */ /* 0x001fe200078e00ff */
[----:B-1----:R-:W-:-:S05]  /*2280*/  IADD3 R21, PT, PT, RZ, -R11, RZ ;  /* 0x8000000bff157210 */ /* 0x002fca0007ffe0ff */
[----:B------:R-:W-:Y:S01]  /*2290*/  IMAD R21, R21, R24, RZ ;  /* 0x0000001815157224 */ /* 0x000fe200078e02ff */
[----:B--2---:R0:W-:Y:S04]  /*22a0*/  ST.E desc[UR4][R8.64+0x4], R25 ;  /* 0x0000041908007985 */ /* 0x0041e8000c101904 */
[----:B------:R-:W2:Y:S01]  /*22b0*/  LD.E R15, desc[UR6][R2.64+-0x4] ;  /* 0xfffffc06020f7980 */ /* 0x000ea2000c101900 */
[----:B------:R-:W-:Y:S01]  /*22c0*/  IMAD.HI.U32 R11, R11, R21, R10 ;  /* 0x000000150b0b7227 */ /* 0x000fe200078e000a */
[-C--:B------:R-:W-:Y:S02]  /*22d0*/  IABS R21, R20.reuse ;  /* 0x0000001400157213 */ /* 0x080fe40000000000 */
[----:B------:R-:W-:-:S03]  /*22e0*/  LOP3.LUT R10, R23, R20, RZ, 0x3c, !PT ;  /* 0x00000014170a7212 */ /* 0x000fc600078e3cff */
[----:B0-----:R-:W-:Y:S01]  /*22f0*/  IMAD.MOV R25, RZ, RZ, -R21 ;  /* 0x000000ffff197224 */ /* 0x001fe200078e0a15 */
[----:B------:R-:W-:Y:S01]  /*2300*/  ISETP.GE.AND P2, PT, R10, RZ, PT ;  /* 0x000000ff0a00720c */ /* 0x000fe20003f46270 */
        /* <DEDUP_REMOVED lines=8> */
[----:B------:R-:W-:Y:S01]  /*2390*/  @!P2 IMAD.MOV R21, RZ, RZ, -R21 ;  /* 0x000000ffff15a224 */ /* 0x000fe200078e0a15 */
[----:B------:R-:W-:-:S05]  /*23a0*/  @!P3 LOP3.LUT R21, RZ, R20, RZ, 0x33, !PT ;  /* 0x00000014ff15b212 */ /* 0x000fca00078e33ff */
[----:B------:R-:W-:-:S04]  /*23b0*/  IMAD.MOV R11, RZ, RZ, -R21 ;  /* 0x000000ffff0b7224 */ /* 0x000fc800078e0a15 */
[----:B------:R-:W-:-:S04]  /*23c0*/  IMAD R11, R20, R11, R23 ;  /* 0x0000000b140b7224 */ /* 0x000fc800078e0217 */
[----:B------:R-:W-:Y:S01]  /*23d0*/  IMAD.WIDE R10, R11, 0x4, R4 ;  /* 0x000000040b0a7825 */ /* 0x000fe200078e0204 */
[----:B--2---:R0:W-:Y:S04]  /*23e0*/  ST.E desc[UR4][R12.64], R15 ;  /* 0x0000000f0c007985 */ /* 0x0041e8000c101904 */
[----:B------:R-:W2:Y:S01]  /*23f0*/  LD.E R25, desc[UR6][R10.64] ;  /* 0x000000060a197980 */ /* 0x000ea2000c101900 */
[----:B------:R-:W-:-:S04]  /*2400*/  IADD3 R0, PT, PT, R0, -0x3, RZ ;  /* 0xfffffffd00007810 */ /* 0x000fc80007ffe0ff */
[----:B------:R-:W-:-:S04]  /*2410*/  IABS R20, R0 ;  /* 0x0000000000147213 */ /* 0x000fc80000000000 */
[----:B------:R-:W1:Y:S08]  /*2420*/  I2F.RP R24, R20 ;  /* 0x0000001400187306 */ /* 0x000e700000209400 */
[----:B-1----:R-:W0:Y:S02]  /*2430*/  MUFU.RCP R24, R24 ;  /* 0x0000001800187308 */ /* 0x002e240000001000 */
[----:B0-----:R-:W-:-:S06]  /*2440*/  VIADD R12, R24, 0xffffffe ;  /* 0x0ffffffe180c7836 */ /* 0x001fcc0000000000 */
[----:B------:R0:W1:Y:S01]  /*2450*/  F2I.FTZ.U32.TRUNC.NTZ R13, R12 ;  /* 0x0000000c000d7305 */ /* 0x000062000021f000 */
[----:B------:R-:W-:Y:S01]  /*2460*/  IABS R24, R21 ;  /* 0x0000001500187213 */ /* 0x000fe20000000000 */
[----:B0-----:R-:W-:Y:S02]  /*2470*/  IMAD.MOV.U32 R12, RZ, RZ, RZ ;  /* 0x000000ffff0c7224 */ /* 0x001fe400078e00ff */
[----:B-1----:R-:W-:-:S04]  /*2480*/  IMAD.MOV R15, RZ, RZ, -R13 ;  /* 0x000000ffff0f7224 */ /* 0x002fc800078e0a0d */
[----:B------:R-:W-:-:S04]  /*2490*/  IMAD R15, R15, R20, RZ ;  /* 0x000000140f0f7224 */ /* 0x000fc800078e02ff */
[----:B------:R-:W-:Y:S01]  /*24a0*/  IMAD.HI.U32 R13, R13, R15, R12 ;  /* 0x0000000f0d0d7227 */ /* 0x000fe200078e000c */
[----:B--2---:R0:W-:Y:S04]  /*24b0*/  ST.E desc[UR4][R8.64+0x8], R25 ;  /* 0x0000081908007985 */ /* 0x0041e8000c101904 */
[----:B------:R-:W2:Y:S01]  /*24c0*/  LD.E R23, desc[UR6][R2.64+-0x8] ;  /* 0xfffff80602177980 */ /* 0x000ea2000c101900 */
[----:B------:R-:W-:Y:S01]  /*24d0*/  IABS R15, R0 ;  /* 0x00000000000f7213 */ /* 0x000fe20000000000 */
[----:B------:R-:W-:Y:S01]  /*24e0*/  IMAD.HI.U32 R13, R13, R24, RZ ;  /* 0x000000180d0d7227 */ /* 0x000fe200078e00ff */
[----:B------:R-:W-:Y:S02]  /*24f0*/  LOP3.LUT R12, R21, R0, RZ, 0x3c, !PT ;  /* 0x00000000150c7212 */ /* 0x000fe400078e3cff */
[----:B------:R-:W-:-:S02]  /*2500*/  IADD3 R15, PT, PT, RZ, -R15, RZ ;  /* 0x8000000fff0f7210 */ /* 0x000fc40007ffe0ff */
[----:B------:R-:W-:-:S03]  /*2510*/  ISETP.GE.AND P2, PT, R12, RZ, PT ;  /* 0x000000ff0c00720c */ /* 0x000fc60003f46270 */
[----:B------:R-:W-:-:S05]  /*2520*/  IMAD R15, R13, R15, R24 ;  /* 0x0000000f0d0f7224 */ /* 0x000fca00078e0218 */
[----:B------:R-:W-:-:S13]  /*2530*/  ISETP.GT.U32.AND P3, PT, R20, R15, PT ;  /* 0x0000000f1400720c */ /* 0x000fda0003f64070 */
[----:B------:R-:W-:Y:S02]  /*2540*/  @!P3 IMAD.IADD R15, R15, 0x1, -R20 ;  /* 0x000000010f0fb824 */ /* 0x000fe400078e0a14 */
[----:B------:R-:W-:Y:S01]  /*2550*/  @!P3 VIADD R13, R13, 0x1 ;  /* 0x000000010d0db836 */ /* 0x000fe20000000000 */
[----:B------:R-:W-:Y:S02]  /*2560*/  ISETP.NE.AND P3, PT, R0, RZ, PT ;  /* 0x000000ff0000720c */ /* 0x000fe40003f65270 */
[----:B------:R-:W-:-:S13]  /*2570*/  ISETP.GE.U32.AND P1, PT, R15, R20, PT ;  /* 0x000000140f00720c */ /* 0x000fda0003f26070 */
[----:B------:R-:W-:-:S05]  /*2580*/  @P1 VIADD R13, R13, 0x1 ;  /* 0x000000010d0d1836 */ /* 0x000fca0000000000 */
[----:B------:R-:W-:Y:S02]  /*2590*/  @!P2 IADD3 R13, PT, PT, -R13, RZ, RZ ;  /* 0x000000ff0d0da210 */ /* 0x000fe40007ffe1ff */
[----:B------:R-:W-:-:S05]  /*25a0*/  @!P3 LOP3.LUT R13, RZ, R0, RZ, 0x33, !PT ;  /* 0x00000000ff0db212 */ /* 0x000fca00078e33ff */
[----:B------:R-:W-:-:S04]  /*25b0*/  IMAD.MOV R12, RZ, RZ, -R13 ;  /* 0x000000ffff0c7224 */ /* 0x000fc800078e0a0d */
[----:B------:R-:W-:-:S04]  /*25c0*/  IMAD R21, R0, R12, R21 ;  /* 0x0000000c00157224 */ /* 0x000fc800078e0215 */
[----:B------:R-:W-:Y:S01]  /*25d0*/  IMAD.WIDE R20, R21, 0x4, R4 ;  /* 0x0000000415147825 */ /* 0x000fe200078e0204 */
[----:B--2---:R0:W-:Y:S04]  /*25e0*/  ST.E desc[UR4][R10.64], R23 ;  /* 0x000000170a007985 */ /* 0x0041e8000c101904 */
[----:B------:R-:W2:Y:S04]  /*25f0*/  LD.E R15, desc[UR6][R20.64] ;  /* 0x00000006140f7980 */ /* 0x000ea8000c101900 */
[----:B--2---:R0:W-:Y:S04]  /*2600*/  ST.E desc[UR4][R8.64+0xc], R15 ;  /* 0x00000c0f08007985 */ /* 0x0041e8000c101904 */
[----:B------:R-:W2:Y:S01]  /*2610*/  LD.E R3, desc[UR6][R2.64+-0xc] ;  /* 0xfffff40602037980 */ /* 0x000ea2000c101900 */
[----:B------:R-:W-:-:S03]  /*2620*/  VIADD R7, R7, 0x4 ;  /* 0x0000000407077836 */ /* 0x000fc60000000000 */
[----:B--2---:R0:W-:Y:S04]  /*2630*/  ST.E desc[UR4][R20.64], R3 ;  /* 0x0000000314007985 */ /* 0x0041e8000c101904 */
.L_x_19:
[----:B------:R-:W-:Y:S05]  /*2640*/  @!P0 BRA `(.L_x_18) ;  /* 0x0000000400d08947 */ /* 0x000fea0003800000 */
[----:B------:R-:W-:Y:S01]  /*2650*/  ISETP.NE.AND P1, PT, R14, 0x1, PT ;  /* 0x000000010e00780c */ /* 0x000fe20003f25270 */
[----:B------:R-:W-:Y:S01]  /*2660*/  BSSY.RECONVERGENT B1, `(.L_x_20) ;  /* 0x000004d000017945 */ /* 0x000fe20003800200 */
[----:B------:R-:W-:-:S04]  /*2670*/  LOP3.LUT R0, R6, 0x1, RZ, 0xc0, !PT ;  /* 0x0000000106007812 */ /* 0x000fc800078ec0ff */
[----:B------:R-:W-:-:S07]  /*2680*/  ISETP.NE.U32.AND P0, PT, R0, 0x1, PT ;  /* 0x000000010000780c */ /* 0x000fce0003f05070 */
[----:B------:R-:W-:Y:S06]  /*2690*/  @!P1 BRA `(.L_x_21) ;  /* 0x0000000400249947 */ /* 0x000fec0003800000 */
[----:B0-2---:R-:W-:Y:S01]  /*26a0*/  IMAD.IADD R8, R6, 0x1, -R7 ;  /* 0x0000000106087824 */ /* 0x005fe200078e0a07 */
[----:B------:R-:W-:Y:S02]  /*26b0*/  IABS R12, R13 ;  /* 0x0000000d000c7213 */ /* 0x000fe40000000000 */
[----:B-1----:R-:W-:Y:S02]  /*26c0*/  R2UR UR4, R18 ;  /* 0x00000000120472ca */ /* 0x002fe400000e0000 */
[-C--:B------:R-:W-:Y:S02]  /*26d0*/  IABS R9, R8.reuse ;  /* 0x0000000800097213 */ /* 0x080fe40000000000 */
[----:B------:R-:W-:Y:S02]  /*26e0*/  IABS R14, R8 ;  /* 0x00000008000e7213 */ /* 0x000fe40000000000 */
[----:B------:R-:W0:Y:S01]  /*26f0*/  I2F.RP R0, R9 ;  /* 0x0000000900007306 */ /* 0x000e220000209400 */
[----:B------:R-:W-:-:S07]  /*2700*/  R2UR UR5, R19 ;  /* 0x00000000130572ca */ /* 0x000fce00000e0000 */
[----:B0-----:R-:W0:Y:S02]  /*2710*/  MUFU.RCP R0, R0 ;  /* 0x0000000000007308 */ /* 0x001e240000001000 */
[----:B0-----:R-:W-:-:S06]  /*2720*/  IADD3 R2, PT, PT, R0, 0xffffffe, RZ ;  /* 0x0ffffffe00027810 */ /* 0x001fcc0007ffe0ff */
[----:B------:R0:W1:Y:S02]  /*2730*/  F2I.FTZ.U32.TRUNC.NTZ R3, R2 ;  /* 0x0000000200037305 */ /* 0x000064000021f000 */
[----:B0-----:R-:W-:Y:S02]  /*2740*/  IMAD.MOV.U32 R2, RZ, RZ, RZ ;  /* 0x000000ffff027224 */ /* 0x001fe400078e00ff */
[----:B-1----:R-:W-:-:S04]  /*2750*/  IMAD.MOV R10, RZ, RZ, -R3 ;  /* 0x000000ffff0a7224 */ /* 0x002fc800078e0a03 */
[----:B------:R-:W-:Y:S02]  /*2760*/  IMAD R11, R10, R9, RZ ;  /* 0x000000090a0b7224 */ /* 0x000fe400078e02ff */
[----:B------:R-:W-:Y:S02]  /*2770*/  IMAD.MOV.U32 R10, RZ, RZ, R12 ;  /* 0x000000ffff0a7224 */ /* 0x000fe400078e000c */
[----:B------:R-:W-:Y:S01]  /*2780*/  IMAD.HI.U32 R3, R3, R11, R2 ;  /* 0x0000000b03037227 */ /* 0x000fe200078e0002 */
[----:B------:R-:W-:-:S05]  /*2790*/  IADD3 R11, PT, PT, RZ, -R14, RZ ;  /* 0x8000000eff0b7210 */ /* 0x000fca0007ffe0ff */
        /* <DEDUP_REMOVED lines=9> */
[----:B------:R-:W-:-:S06]  /*2830*/  @P1 VIADD R0, R0, 0x1 ;  /* 0x0000000100001836 */ /* 0x000fcc0000000000 */
[----:B------:R-:W-:Y:S02]  /*2840*/  @!P2 IADD3 R0, PT, PT, -R0, RZ, RZ ;  /* 0x000000ff0000a210 */ /* 0x000fe40007ffe1ff */
        /* <DEDUP_REMOVED lines=23> */
[----:B------:R-:W-:-:S04]  /*29c0*/  LOP3.LUT R12, R0, R21, RZ, 0x3c, !PT ;  /* 0x00000015000c7212 */ /* 0x000fc800078e3cff */
[----:B------:R-:W-:Y:S01]  /*29d0*/  ISETP.GE.AND P2, PT, R12, RZ, PT ;  /* 0x000000ff0c00720c */ /* 0x000fe20003f46270 */
[----:B------:R-:W-:Y:S01]  /*29e0*/  IMAD.HI.U32 R13, R13, R20, RZ ;  /* 0x000000140d0d7227 */ /* 0x000fe200078e00ff */
[----:B0-----:R-:W-:-:S05]  /*29f0*/  IABS R23, R21 ;  /* 0x0000001500177213 */ /* 0x001fca0000000000 */
[----:B------:R-:W-:-:S04]  /*2a00*/  IMAD.MOV R23, RZ, RZ, -R23 ;  /* 0x000000ffff177224 */ /* 0x000fc800078e0a17 */
        /* <DEDUP_REMOVED lines=16> */
[----:B------:R-:W-:-:S03]  /*2b10*/  IADD3 R7, PT, PT, R7, 0x2, RZ ;  /* 0x0000000207077810 */ /* 0x000fc60007ffe0ff */
[----:B--2---:R3:W-:Y:S04]  /*2b20*/  ST.E desc[UR4][R20.64], R3 ;  /* 0x0000000314007985 */ /* 0x0047e8000c101904 */
.L_x_21:
[----:B------:R-:W-:Y:S05]  /*2b30*/  BSYNC.RECONVERGENT B1 ;  /* 0x0000000000017941 */ /* 0x000fea0003800200 */
.L_x_20:
[----:B------:R-:W-:Y:S05]  /*2b40*/  @P0 BRA `(.L_x_18) ;  /* 0x0000000000900947 */ /* 0x000fea0003800000 */
[----:B------:R-:W-:Y:S01]  /*2b50*/  IMAD.IADD R12, R6, 0x1, -R7 ;  /* 0x00000001060c7824 */ /* 0x000fe200078e0a07 */
[----:B0--3--:R-:W-:Y:S02]  /*2b60*/  IABS R10, R13 ;  /* 0x0000000d000a7213 */ /* 0x009fe40000000000 */
[----:B------:R-:W-:Y:S02]  /*2b70*/  ISETP.GE.AND P2, PT, R13, RZ, PT ;  /* 0x000000ff0d00720c */ /* 0x000fe40003f46270 */
[-C--:B--2---:R-:W-:Y:S02]  /*2b80*/  IABS R8, R12.reuse ;  /* 0x0000000c00087213 */ /* 0x084fe40000000000 */
[----:B------:R-:W-:Y:S02]  /*2b90*/  IABS R11, R12 ;  /* 0x0000000c000b7213 */ /* 0x000fe40000000000 */
[----:B------:R-:W0:Y:S01]  /*2ba0*/  I2F.RP R0, R8 ;  /* 0x0000000800007306 */ /* 0x000e220000209400 */
[----:B-1----:R-:W-:-:S02]  /*2bb0*/  R2UR UR4, R18 ;  /* 0x00000000120472ca */ /* 0x002fc400000e0000 */
[----:B------:R-:W-:-:S05]  /*2bc0*/  R2UR UR5, R19 ;  /* 0x00000000130572ca */ /* 0x000fca00000e0000 */
[----:B0-----:R-:W0:Y:S02]  /*2bd0*/  MUFU.RCP R0, R0 ;  /* 0x0000000000007308 */ /* 0x001e240000001000 */
[----:B0-----:R-:W-:Y:S02]  /*2be0*/  VIADD R2, R0, 0xffffffe ;  /* 0x0ffffffe00027836 */ /* 0x001fe40000000000 */
[----:B------:R-:W-:-:S04]  /*2bf0*/  IMAD.MOV R0, RZ, RZ, -R11 ;  /* 0x000000ffff007224 */ /* 0x000fc800078e0a0b */
[----:B------:R0:W1:Y:S02]  /*2c00*/  F2I.FTZ.U32.TRUNC.NTZ R3, R2 ;  /* 0x0000000200037305 */ /* 0x000064000021f000 */
[----:B0-----:R-:W-:Y:S02]  /*2c10*/  HFMA2 R2, -RZ, RZ, 0, 0 ;  /* 0x00000000ff027431 */ /* 0x001fe400000001ff */
[----:B-1----:R-:W-:-:S04]  /*2c20*/  IMAD.MOV R9, RZ, RZ, -R3 ;  /* 0x000000ffff097224 */ /* 0x002fc800078e0a03 */
[----:B------:R-:W-:-:S04]  /*2c30*/  IMAD R9, R9, R8, RZ ;  /* 0x0000000809097224 */ /* 0x000fc800078e02ff */
[----:B------:R-:W-:-:S06]  /*2c40*/  IMAD.HI.U32 R3, R3, R9, R2 ;  /* 0x0000000903037227 */ /* 0x000fcc00078e0002 */
[----:B------:R-:W-:-:S04]  /*2c50*/  IMAD.HI.U32 R3, R3, R10, RZ ;  /* 0x0000000a03037227 */ /* 0x000fc800078e00ff */
[----:B------:R-:W-:-:S05]  /*2c60*/  IMAD R3, R3, R0, R10 ;  /* 0x0000000003037224 */ /* 0x000fca00078e020a */
[----:B------:R-:W-:-:S13]  /*2c70*/  ISETP.GT.U32.AND P0, PT, R8, R3, PT ;  /* 0x000000030800720c */ /* 0x000fda0003f04070 */
[----:B------:R-:W-:Y:S01]  /*2c80*/  @!P0 IMAD.IADD R3, R3, 0x1, -R8 ;  /* 0x0000000103038824 */ /* 0x000fe200078e0a08 */
[----:B------:R-:W-:-:S04]  /*2c90*/  ISETP.NE.AND P0, PT, R12, RZ, PT ;  /* 0x000000ff0c00720c */ /* 0x000fc80003f05270 */
[----:B------:R-:W-:-:S13]  /*2ca0*/  ISETP.GT.U32.AND P1, PT, R8, R3, PT ;  /* 0x000000030800720c */ /* 0x000fda0003f24070 */
[----:B------:R-:W-:-:S05]  /*2cb0*/  @!P1 IMAD.IADD R3, R3, 0x1, -R8 ;  /* 0x0000000103039824 */ /* 0x000fca00078e0a08 */
[----:B------:R-:W-:Y:S02]  /*2cc0*/  @!P2 IADD3 R3, PT, PT, -R3, RZ, RZ ;  /* 0x000000ff0303a210 */ /* 0x000fe40007ffe1ff */
[----:B------:R-:W-:-:S05]  /*2cd0*/  @!P0 LOP3.LUT R3, RZ, R12, RZ, 0x33, !PT ;  /* 0x0000000cff038212 */ /* 0x000fca00078e33ff */
[----:B------:R-:W-:-:S05]  /*2ce0*/  IMAD.WIDE R2, R3, 0x4, R4 ;  /* 0x0000000403027825 */ /* 0x000fca00078e0204 */
[----:B------:R-:W2:Y:S01]  /*2cf0*/  LD.E R13, desc[UR4][R2.64] ;  /* 0x00000004020d7980 */ /* 0x000ea2000c101900 */
[----:B------:R-:W-:Y:S02]  /*2d00*/  LOP3.LUT R9, RZ, R7, RZ, 0x33, !PT ;  /* 0x00000007ff097212 */ /* 0x000fe400078e33ff */
[----:B------:R-:W-:Y:S02]  /*2d10*/  R2UR UR6, R18 ;  /* 0x00000000120672ca */ /* 0x000fe400000e0000 */
[----:B------:R-:W-:Y:S01]  /*2d20*/  R2UR UR7, R19 ;  /* 0x00000000130772ca */ /* 0x000fe200000e0000 */
[----:B------:R-:W-:Y:S02]  /*2d30*/  IMAD.IADD R11, R9, 0x1, R6 ;  /* 0x00000001090b7824 */ /* 0x000fe400078e0206 */
[----:B------:R-:W-:-:S04]  /*2d40*/  IMAD.WIDE.U32 R8, R7, 0x4, R16 ;  /* 0x0000000407087825 */ /* 0x000fc800078e0010 */
[----:B------:R-:W-:Y:S01]  /*2d50*/  IMAD.WIDE R10, R11, 0x4, R4 ;  /* 0x000000040b0a7825 */ /* 0x000fe200078e0204 */
[----:B--2---:R4:W-:Y:S05]  /*2d60*/  ST.E desc[UR4][R8.64], R13 ;  /* 0x0000000d08007985 */ /* 0x0049ea000c101904 */
[----:B------:R-:W2:Y:S04]  /*2d70*/  LD.E R11, desc[UR6][R10.64] ;  /* 0x000000060a0b7980 */ /* 0x000ea8000c101900 */
[----:B--2---:R4:W-:Y:S02]  /*2d80*/  ST.E desc[UR4][R2.64], R11 ;  /* 0x0000000b02007985 */ /* 0x0049e4000c101904 */
.L_x_18:
[----:B------:R-:W-:Y:S05]  /*2d90*/  BSYNC.RECONVERGENT B0 ;  /* 0x0000000000007941 */ /* 0x000fea0003800200 */
.L_x_8:
[----:B------:R-:W-:Y:S02]  /*2da0*/  MOV R0, 0x8 ;  /* 0x0000000800007802 */ /* 0x000fe40000000f00 */
[----:B------:R-:W-:Y:S02]  /*2db0*/  ISETP.GE.AND P0, PT, R6, 0x1, PT ;  /* 0x000000010600780c */ /* 0x000fe40003f06270 */
[----:B0-234-:R0:W2:Y:S02]  /*2dc0*/  LDC.64 R2, c[0x4][R0] ;  /* 0x0100000000027b82 */ /* 0x01d0a40000000a00 */
[----:B------:R-:W-:-:S09]  /*2dd0*/  P2R R23, PR, RZ, 0x1 ;  /* 0x00000001ff177803 */ /* 0x000fd20000000000 */
[----:B------:R-:W-:-:S07]  /*2de0*/  LEPC R20, `(.L_x_22) ;  /* 0x000000001014794e */ /* 0x000fce0000000000 */
[----:B012---:R-:W-:Y:S05]  /*2df0*/  CALL.ABS.NOINC R2 ;  /* 0x0000000002007343 */ /* 0x007fea0003c00000 */
.L_x_22:
[----:B------:R-:W-:Y:S01]  /*2e00*/  ISETP.NE.AND P6, PT, R23, RZ, PT ;  /* 0x000000ff1700720c */ /* 0x000fe20003fc5270 */
[----:B------:R-:W-:Y:S01]  /*2e10*/  BSSY.RECONVERGENT B0, `(.L_x_23) ;  /* 0x0000156000007945 */ /* 0x000fe20003800200 */
[----:B------:R-:W-:-:S11]  /*2e20*/  CS2R R2, SRZ ;  /* 0x0000000000027805 */ /* 0x000fd6000001ff00 */
[----:B------:R-:W-:Y:S05]  /*2e30*/  @!P6 BRA `(.L_x_24) ;  /* 0x00000014004ce947 */ /* 0x000fea0003800000 */
[----:B------:R-:W0:Y:S01]  /*2e40*/  LDC R6, c[0x0][0x390] ;  /* 0x0000e400ff067b82 */ /* 0x000e220000000800 */
[----:B------:R-:W-:Y:S01]  /*2e50*/  IMAD.MOV.U32 R5, RZ, RZ, RZ ;  /* 0x000000ffff057224 */ /* 0x000fe200078e00ff */
[----:B------:R-:W-:Y:S01]  /*2e60*/  CS2R R2, SRZ ;  /* 0x0000000000027805 */ /* 0x000fe2000001ff00 */
[C---:B0-----:R-:W-:Y:S01]  /*2e70*/  VIADD R0, R6.reuse, 0xffffffff ;  /* 0xffffffff06007836 */ /* 0x041fe20000000000 */
[----:B------:R-:W-:-:S04]  /*2e80*/  LOP3.LUT R4, R6, 0x3, RZ, 0xc0, !PT ;  /* 0x0000000306047812 */ /* 0x000fc800078ec0ff */
[----:B------:R-:W-:-:S13]  /*2e90*/  ISETP.GE.U32.AND P0, PT, R0, 0x3, PT ;  /* 0x000000030000780c */ /* 0x000fda0003f06070 */
[----:B------:R-:W-:Y:S05]  /*2ea0*/  @!P0 BRA `(.L_x_25) ;  /* 0x0000000800f08947 */ /* 0x000fea0003800000 */
[----:B------:R-:W0:Y:S01]  /*2eb0*/  LDC.64 R12, c[0x0][0x380] ;  /* 0x0000e000ff0c7b82 */ /* 0x000e220000000a00 */
[----:B------:R-:W-:Y:S01]  /*2ec0*/  IADD3 R14, P0, PT, R16, 0x8, RZ ;  /* 0x00000008100e7810 */ /* 0x000fe20007f1e0ff */
[----:B------:R-:W-:Y:S01]  /*2ed0*/  BSSY.RECONVERGENT B1, `(.L_x_25) ;  /* 0x00000b9000017945 */ /* 0x000fe20003800200 */
[C---:B------:R-:W-:Y:S01]  /*2ee0*/  LOP3.LUT R5, R6.reuse, 0x7ffffffc, RZ, 0xc0, !PT ;  /* 0x7ffffffc06057812 */ /* 0x040fe200078ec0ff */
[----:B------:R-:W-:Y:S01]  /*2ef0*/  IMAD.MOV.U32 R7, RZ, RZ, 0x2 ;  /* 0x00000002ff077424 */ /* 0x000fe200078e00ff */
[----:B------:R-:W-:Y:S02]  /*2f00*/  IADD3 R6, PT, PT, R6, -0x2, RZ ;  /* 0xfffffffe06067810 */ /* 0x000fe40007ffe0ff */
[----:B------:R-:W-:Y:S01]  /*2f10*/  CS2R R2, SRZ ;  /* 0x0000000000027805 */ /* 0x000fe2000001ff00 */
[----:B------:R-:W-:Y:S02]  /*2f20*/  IMAD.X R15, RZ, RZ, R17, P0 ;  /* 0x000000ffff0f7224 */ /* 0x000fe400000e0611 */
[----:B------:R-:W-:-:S07]  /*2f30*/  IMAD.MOV R8, RZ, RZ, -R5 ;  /* 0x000000ffff087224 */ /* 0x000fce00078e0a05 */
.L_x_38:
[----:B------:R-:W-:Y:S02]  /*2f40*/  ISETP.NE.AND P0, PT, R6, -0x1, PT ;  /* 0xffffffff0600780c */ /* 0x000fe40003f05270 */
[----:B------:R-:W-:Y:S02]  /*2f50*/  IADD3 R0, PT, PT, R7, -0x1, RZ ;  /* 0xffffffff07007810 */ /* 0x000fe40007ffe0ff */
[C---:B------:R-:W-:Y:S02]  /*2f60*/  R2UR UR4, R18.reuse ;  /* 0x00000000120472ca */ /* 0x040fe400000e0000 */
[C---:B------:R-:W-:Y:S02]  /*2f70*/  R2UR UR5, R19.reuse ;  /* 0x00000000130572ca */ /* 0x040fe400000e0000 */
[----:B------:R-:W-:Y:S02]  /*2f80*/  R2UR UR6, R18 ;  /* 0x00000000120672ca */ /* 0x000fe400000e0000 */
[----:B------:R-:W-:-:S02]  /*2f90*/  R2UR UR7, R19 ;  /* 0x00000000130772ca */ /* 0x000fc400000e0000 */
[----:B------:R-:W-:-:S05]  /*2fa0*/  SEL R25, R0, RZ, P0 ;  /* 0x000000ff00197207 */ /* 0x000fca0000000000 */
[----:B------:R-:W-:Y:S02]  /*2fb0*/  IMAD.WIDE.U32 R24, R25, 0x4, R16 ;  /* 0x0000000419187825 */ /* 0x000fe400078e0010 */
[----:B------:R-:W2:Y:S04]  /*2fc0*/  LD.E R0, desc[UR4][R14.64+-0x8] ;  /* 0xfffff8040e007980 */ /* 0x000ea8000c101900 */
[----:B------:R-:W3:Y:S01]  /*2fd0*/  LD.E R24, desc[UR6][R24.64] ;  /* 0x0000000618187980 */ /* 0x000ee2000c101900 */
[C---:B------:R-:W-:Y:S02]  /*2fe0*/  R2UR UR8, R18.reuse ;  /* 0x00000000120872ca */ /* 0x040fe400000e0000 */
[----:B------:R-:W-:Y:S02]  /*2ff0*/  R2UR UR9, R19 ;  /* 0x00000000130972ca */ /* 0x000fe400000e0000 */
[----:B------:R-:W-:-:S02]  /*3000*/  R2UR UR10, R18 ;  /* 0x00000000120a72ca */ /* 0x000fc400000e0000 */
[----:B------:R-:W-:Y:S01]  /*3010*/  R2UR UR11, R19 ;  /* 0x00000000130b72ca */ /* 0x000fe200000e0000 */
[----:B--2---:R-:W-:Y:S02]  /*3020*/  IMAD.SHL.U32 R11, R0, 0x2, RZ ;  /* 0x00000002000b7824 */ /* 0x004fe400078e00ff */
[----:B---3--:R-:W-:Y:S02]  /*3030*/  IMAD.SHL.U32 R21, R24, 0x2, RZ ;  /* 0x0000000218157824 */ /* 0x008fe400078e00ff */
[----:B0-----:R-:W-:-:S04]  /*3040*/  IMAD.WIDE R10, R11, 0x4, R12 ;  /* 0x000000040b0a7825 */ /* 0x001fc800078e020c */
[----:B------:R-:W-:Y:S01]  /*3050*/  IMAD.WIDE R20, R21, 0x4, R12 ;  /* 0x0000000415147825 */ /* 0x000fe200078e020c */
[----:B------:R-:W2:Y:S04]  /*3060*/  LDG.E R0, desc[UR4][R10.64] ;  /* 0x000000040a007981 */ /* 0x000ea8000c1e1900 */
[----:B------:R-:W2:Y:S04]  /*3070*/  LDG.E R23, desc[UR8][R20.64] ;  /* 0x0000000814177981 */ /* 0x000ea8000c1e1900 */
[----:B------:R-:W3:Y:S04]  /*3080*/  LDG.E R24, desc[UR10][R20.64+0x4] ;  /* 0x0000040a14187981 */ /* 0x000ee8000c1e1900 */
[----:B------:R-:W3:Y:S01]  /*3090*/  LDG.E R9, desc[UR6][R10.64+0x4] ;  /* 0x000004060a097981 */ /* 0x000ee2000c1e1900 */
[----:B------:R-:W-:Y:S01]  /*30a0*/  BSSY.RECONVERGENT B2, `(.L_x_26) ;  /* 0x0000012000027945 */ /* 0x000fe20003800200 */
[----:B--2---:R-:W-:-:S04]  /*30b0*/  IMAD.IADD R0, R0, 0x1, -R23 ;  /* 0x0000000100007824 */ /* 0x004fc800078e0a17 */
[----:B------:R-:W-:Y:S01]  /*30c0*/  IMAD R0, R0, R0, RZ ;  /* 0x0000000000007224 */ /* 0x000fe200078e02ff */
[----:B---3--:R-:W-:-:S05]  /*30d0*/  IADD3 R9, PT, PT, R9, -R24, RZ ;  /* 0x8000001809097210 */ /* 0x008fca0007ffe0ff */
[----:B------:R-:W-:-:S05]  /*30e0*/  IMAD R0, R9, R9, R0 ;  /* 0x0000000909007224 */ /* 0x000fca00078e0200 */
[----:B------:R-:W-:-:S04]  /*30f0*/  I2FP.F32.U32 R9, R0 ;  /* 0x0000000000097245 */ /* 0x000fc80000201000 */
[----:B------:R0:W1:Y:S01]  /*3100*/  MUFU.RSQ R24, R9 ;  /* 0x0000000900187308 */ /* 0x0000620000001400 */
[----:B------:R-:W-:-:S05]  /*3110*/  VIADD R0, R9, 0xf3000000 ;  /* 0xf300000009007836 */ /* 0x000fca0000000000 */
[----:B------:R-:W-:-:S13]  /*3120*/  ISETP.GT.U32.AND P0, PT, R0, 0x727fffff, PT ;  /* 0x727fffff0000780c */ /* 0x000fda0003f04070 */
[----:B01----:R-:W-:Y:S05]  /*3130*/  @!P0 BRA `(.L_x_27) ;  /* 0x0000000000108947 */ /* 0x003fea0003800000 */
[----:B------:R-:W-:Y:S01]  /*3140*/  IMAD.MOV.U32 R0, RZ, RZ, R9 ;  /* 0x000000ffff007224 */ /* 0x000fe200078e0009 */
[----:B------:R-:W-:-:S07]  /*3150*/  MOV R10, 0x3170 ;  /* 0x00003170000a7802 */ /* 0x000fce0000000f00 */
[----:B------:R-:W-:Y:S05]  /*3160*/  CALL.REL.NOINC `($__internal_0_$__cuda_sm20_sqrt_rn_f32_slowpath) ;  /* 0x0000001000b47944 */ /* 0x000fea0003c00000 */
[----:B------:R-:W-:Y:S05]  /*3170*/  BRA `(.L_x_28) ;  /* 0x0000000000107947 */ /* 0x000fea0003800000 */
.L_x_27:
[----:B------:R-:W-:Y:S01]  /*3180*/  FMUL.FTZ R0, R9, R24 ;  /* 0x0000001809007220 */ /* 0x000fe20000410000 */
[----:B------:R-:W-:-:S03]  /*3190*/  FMUL.FTZ R10, R24, 0.5 ;  /* 0x3f000000180a7820 */ /* 0x000fc60000410000 */
[----:B------:R-:W-:-:S04]  /*31a0*/  FFMA R9, -R0, R0, R9 ;  /* 0x0000000000097223 */ /* 0x000fc80000000109 */
[----:B------:R-:W-:-:S07]  /*31b0*/  FFMA R0, R9, R10, R0 ;  /* 0x0000000a09007223 */ /* 0x000fce0000000000 */
.L_x_28:
[----:B------:R-:W-:Y:S05]  /*31c0*/  BSYNC.RECONVERGENT B2 ;  /* 0x0000000000027941 */ /* 0x000fea0003800200 */
.L_x_26:
[----:B------:R-:W-:Y:S02]  /*31d0*/  ISETP.NE.AND P0, PT, R6, RZ, PT ;  /* 0x000000ff0600720c */ /* 0x000fe40003f05270 */
[C---:B------:R-:W-:Y:S02]  /*31e0*/  R2UR UR6, R18.reuse ;  /* 0x00000000120672ca */ /* 0x040fe400000e0000 */
[C---:B------:R-:W-:Y:S02]  /*31f0*/  R2UR UR7, R19.reuse ;  /* 0x00000000130772ca */ /* 0x040fe400000e0000 */
[----:B------:R-:W-:Y:S02]  /*3200*/  R2UR UR4, R18 ;  /* 0x00000000120472ca */ /* 0x000fe400000e0000 */
[----:B------:R-:W-:Y:S02]  /*3210*/  R2UR UR5, R19 ;  /* 0x00000000130572ca */ /* 0x000fe400000e0000 */
[----:B------:R-:W-:-:S05]  /*3220*/  SEL R25, R7, RZ, P0 ;  /* 0x000000ff07197207 */ /* 0x000fca0000000000 */
[----:B------:R-:W-:-:S06]  /*3230*/  IMAD.WIDE.U32 R24, R25, 0x4, R16 ;  /* 0x0000000419187825 */ /* 0x000fcc00078e0010 */
[----:B------:R-:W2:Y:S04]  /*3240*/  LD.E R24, desc[UR6][R24.64] ;  /* 0x0000000618187980 */ /* 0x000ea8000c101900 */
[----:B------:R-:W3:Y:S01]  /*3250*/  LD.E R9, desc[UR4][R14.64+-0x4] ;  /* 0xfffffc040e097980 */ /* 0x000ee2000c101900 */
[C---:B------:R-:W-:Y:S02]  /*3260*/  R2UR UR8, R18.reuse ;  /* 0x00000000120872ca */ /* 0x040fe400000e0000 */
[C---:B------:R-:W-:Y:S02]  /*3270*/  R2UR UR9, R19.reuse ;  /* 0x00000000130972ca */ /* 0x040fe400000e0000 */
[----:B------:R-:W-:Y:S02]  /*3280*/  R2UR UR10, R18 ;  /* 0x00000000120a72ca */ /* 0x000fe400000e0000 */
[----:B------:R-:W-:-:S02]  /*3290*/  R2UR UR11, R19 ;  /* 0x00000000130b72ca */ /* 0x000fc400000e0000 */
[----:B--2---:R-:W-:Y:S01]  /*32a0*/  SHF.L.U32 R21, R24, 0x1, RZ ;  /* 0x0000000118157819 */ /* 0x004fe200000006ff */
[----:B---3--:R-:W-:-:S04]  /*32b0*/  IMAD.SHL.U32 R9, R9, 0x2, RZ ;  /* 0x0000000209097824 */ /* 0x008fc800078e00ff */
[----:B------:R-:W-:-:S04]  /*32c0*/  IMAD.WIDE R20, R21, 0x4, R12 ;  /* 0x0000000415147825 */ /* 0x000fc800078e020c */
[----:B------:R-:W-:Y:S01]  /*32d0*/  IMAD.WIDE R10, R9, 0x4, R12 ;  /* 0x00000004090a7825 */ /* 0x000fe200078e020c */
[----:B------:R-:W2:Y:S04]  /*32e0*/  LDG.E R26, desc[UR8][R20.64] ;  /* 0x00000008141a7981 */ /* 0x000ea8000c1e1900 */
[----:B------:R-:W2:Y:S04]  /*32f0*/  LDG.E R9, desc[UR4][R10.64] ;  /* 0x000000040a097981 */ /* 0x000ea8000c1e1900 */
[----:B------:R-:W3:Y:S04]  /*3300*/  LDG.E R24, desc[UR10][R20.64+0x4] ;  /* 0x0000040a14187981 */ /* 0x000ee8000c1e1900 */
[----:B------:R-:W3:Y:S01]  /*3310*/  LDG.E R23, desc[UR6][R10.64+0x4] ;  /* 0x000004060a177981 */ /* 0x000ee2000c1e1900 */
[----:B------:R-:W-:Y:S01]  /*3320*/  BSSY.RECONVERGENT B2, `(.L_x_29) ;  /* 0x0000015000027945 */ /* 0x000fe20003800200 */
[----:B--2---:R-:W-:-:S02]  /*3330*/  IMAD.IADD R9, R9, 0x1, -R26 ;  /* 0x0000000109097824 */ /* 0x004fc400078e0a1a */
[----:B---3--:R-:W-:Y:S02]  /*3340*/  IMAD.IADD R23, R23, 0x1, -R24 ;  /* 0x0000000117177824 */ /* 0x008fe400078e0a18 */
[----:B------:R-:W-:-:S04]  /*3350*/  IMAD R24, R9, R9, RZ ;  /* 0x0000000909187224 */ /* 0x000fc800078e02ff */
[----:B------:R-:W-:-:S05]  /*3360*/  IMAD R23, R23, R23, R24 ;  /* 0x0000001717177224 */ /* 0x000fca00078e0218 */
[----:B------:R-:W-:Y:S01]  /*3370*/  I2FP.F32.U32 R27, R23 ;  /* 0x00000017001b7245 */ /* 0x000fe20000201000 */
[----:B------:R-:W0:Y:S04]  /*3380*/  F2F.F64.F32 R24, R0 ;  /* 0x0000000000187310 */ /* 0x000e280000201800 */
[----:B------:R-:W-:-:S05]  /*3390*/  VIADD R9, R27, 0xf3000000 ;  /* 0xf30000001b097836 */ /* 0x000fca0000000000 */
[----:B------:R-:W-:Y:S01]  /*33a0*/  ISETP.GT.U32.AND P0, PT, R9, 0x727fffff, PT ;  /* 0x727fffff0900780c */ /* 0x000fe20003f04070 */
[----:B------:R1:W2:Y:S01]  /*33b0*/  MUFU.RSQ R26, R27 ;  /* 0x0000001b001a7308 */ /* 0x0002a20000001400 */
[----:B------:R-:W-:Y:S01]  /*33c0*/  IADD3 R23, PT, PT, R7, 0x2, RZ ;  /* 0x0000000207177810 */ /* 0x000fe20007ffe0ff */
[----:B0-----:R-:W-:-:S10]  /*33d0*/  DADD R2, R24, R2 ;  /* 0x0000000018027229 */ /* 0x001fd40000000002 */
[----:B-1----:R-:W-:Y:S05]  /*33e0*/  @!P0 BRA `(.L_x_30) ;  /* 0x0000000000108947 */ /* 0x002fea0003800000 */
[----:B------:R-:W-:Y:S01]  /*33f0*/  IMAD.MOV.U32 R0, RZ, RZ, R27 ;  /* 0x000000ffff007224 */ /* 0x000fe200078e001b */
[----:B------:R-:W-:-:S07]  /*3400*/  MOV R10, 0x3420 ;  /* 0x00003420000a7802 */ /* 0x000fce0000000f00 */
[----:B--2---:R-:W-:Y:S05]  /*3410*/  CALL.REL.NOINC `($__internal_0_$__cuda_sm20_sqrt_rn_f32_slowpath) ;  /* 0x0000001000087944 */ /* 0x004fea0003c00000 */
[----:B------:R-:W-:Y:S05]  /*3420*/  BRA `(.L_x_31) ;  /* 0x0000000000107947 */ /* 0x000fea0003800000 */
.L_x_30:
[----:B--2---:R-:W-:Y:S01]  /*3430*/  FMUL.FTZ R0, R27, R26 ;  /* 0x0000001a1b007220 */ /* 0x004fe20000410000 */
[----:B------:R-:W-:-:S03]  /*3440*/  FMUL.FTZ R10, R26, 0.5 ;  /* 0x3f0000001a0a7820 */ /* 0x000fc60000410000 */
[----:B------:R-:W-:-:S04]  /*3450*/  FFMA R9, -R0, R0, R27 ;  /* 0x0000000000097223 */ /* 0x000fc8000000011b */
[----:B------:R-:W-:-:S07]  /*3460*/  FFMA R0, R9, R10, R0 ;  /* 0x0000000a09007223 */ /* 0x000fce0000000000 */
.L_x_31:
[----:B------:R-:W-:Y:S05]  /*3470*/  BSYNC.RECONVERGENT B2 ;  /* 0x0000000000027941 */ /* 0x000fea0003800200 */
.L_x_29:
[----:B------:R-:W-:Y:S01]  /*3480*/  VIADD R9, R7, 0x1 ;  /* 0x0000000107097836 */ /* 0x000fe20000000000 */
[----:B------:R-:W-:Y:S02]  /*3490*/  ISETP.NE.AND P0, PT, R6, 0x1, PT ;  /* 0x000000010600780c */ /* 0x000fe40003f05270 */
        /* <DEDUP_REMOVED lines=21> */
[----:B--2---:R-:W-:-:S04]  /*35f0*/  IMAD.IADD R9, R9, 0x1, -R26 ;  /* 0x0000000109097824 */ /* 0x004fc800078e0a1a */
[----:B------:R-:W-:Y:S02]  /*3600*/  IMAD R9, R9, R9, RZ ;  /* 0x0000000909097224 */ /* 0x000fe400078e02ff */
[----:B---3--:R-:W-:-:S04]  /*3610*/  IMAD.IADD R24, R24, 0x1, -R25 ;  /* 0x0000000118187824 */ /* 0x008fc800078e0a19 */
[----:B------:R-:W-:-:S05]  /*3620*/  IMAD R9, R24, R24, R9 ;  /* 0x0000001818097224 */ /* 0x000fca00078e0209 */
[----:B------:R-:W-:Y:S01]  /*3630*/  I2FP.F32.U32 R27, R9 ;  /* 0x00000009001b7245 */ /* 0x000fe20000201000 */
[----:B------:R-:W0:Y:S04]  /*3640*/  F2F.F64.F32 R24, R0 ;  /* 0x0000000000187310 */ /* 0x000e280000201800 */
[----:B------:R-:W-:-:S05]  /*3650*/  VIADD R9, R27, 0xf3000000 ;  /* 0xf30000001b097836 */ /* 0x000fca0000000000 */
[----:B------:R-:W-:Y:S01]  /*3660*/  ISETP.GT.U32.AND P0, PT, R9, 0x727fffff, PT ;  /* 0x727fffff0900780c */ /* 0x000fe20003f04070 */
[----:B------:R1:W2:Y:S01]  /*3670*/  MUFU.RSQ R26, R27 ;  /* 0x0000001b001a7308 */ /* 0x0002a20000001400 */
[----:B0-----:R-:W-:-:S11]  /*3680*/  DADD R2, R2, R24 ;  /* 0x0000000002027229 */ /* 0x001fd60000000018 */
[----:B-1----:R-:W-:Y:S05]  /*3690*/  @!P0 BRA `(.L_x_33) ;  /* 0x0000000000108947 */ /* 0x002fea0003800000 */
[----:B------:R-:W-:Y:S02]  /*36a0*/  MOV R0, R27 ;  /* 0x0000001b00007202 */ /* 0x000fe40000000f00 */
[----:B------:R-:W-:-:S07]  /*36b0*/  MOV R10, 0x36d0 ;  /* 0x000036d0000a7802 */ /* 0x000fce0000000f00 */
[----:B--2---:R-:W-:Y:S05]  /*36c0*/  CALL.REL.NOINC `($__internal_0_$__cuda_sm20_sqrt_rn_f32_slowpath) ;  /* 0x0000000c005c7944 */ /* 0x004fea0003c00000 */
[----:B------:R-:W-:Y:S05]  /*36d0*/  BRA `(.L_x_34) ;  /* 0x0000000000107947 */ /* 0x000fea0003800000 */
.L_x_33:
[----:B--2---:R-:W-:Y:S01]  /*36e0*/  FMUL.FTZ R0, R27, R26 ;  /* 0x0000001a1b007220 */ /* 0x004fe20000410000 */
[----:B------:R-:W-:-:S03]  /*36f0*/  FMUL.FTZ R10, R26, 0.5 ;  /* 0x3f0000001a0a7820 */ /* 0x000fc60000410000 */
[----:B------:R-:W-:-:S04]  /*3700*/  FFMA R9, -R0, R0, R27 ;  /* 0x0000000000097223 */ /* 0x000fc8000000011b */
[----:B------:R-:W-:-:S07]  /*3710*/  FFMA R0, R9, R10, R0 ;  /* 0x0000000a09007223 */ /* 0x000fce0000000000 */
.L_x_34:
[----:B------:R-:W-:Y:S05]  /*3720*/  BSYNC.RECONVERGENT B2 ;  /* 0x0000000000027941 */ /* 0x000fea0003800200 */
.L_x_32:
[----:B------:R-:W-:Y:S02]  /*3730*/  ISETP.NE.AND P0, PT, R6, 0x2, PT ;  /* 0x000000020600780c */ /* 0x000fe40003f05270 */
[C---:B------:R-:W-:Y:S02]  /*3740*/  R2UR UR4, R18.reuse ;  /* 0x00000000120472ca */ /* 0x040fe400000e0000 */
[C---:B------:R-:W-:Y:S02]  /*3750*/  R2UR UR5, R19.reuse ;  /* 0x00000000130572ca */ /* 0x040fe400000e0000 */
[----:B------:R-:W-:Y:S02]  /*3760*/  R2UR UR6, R18 ;  /* 0x00000000120672ca */ /* 0x000fe400000e0000 */
[----:B------:R-:W-:Y:S02]  /*3770*/  R2UR UR7, R19 ;  /* 0x00000000130772ca */ /* 0x000fe400000e0000 */
        /* <DEDUP_REMOVED lines=10> */
[----:B------:R-:W-:-:S04]  /*3820*/  IMAD.WIDE R10, R9, 0x4, R12 ;  /* 0x00000004090a7825 */ /* 0x000fc800078e020c */
[----:B------:R-:W-:Y:S01]  /*3830*/  IMAD.WIDE R20, R21, 0x4, R12 ;  /* 0x0000000415147825 */ /* 0x000fe200078e020c */
[----:B------:R-:W2:Y:S04]  /*3840*/  LDG.E R9, desc[UR4][R10.64] ;  /* 0x000000040a097981 */ /* 0x000ea8000c1e1900 */
[----:B------:R-:W2:Y:S04]  /*3850*/  LDG.E R26, desc[UR8][R20.64] ;  /* 0x00000008141a7981 */ /* 0x000ea8000c1e1900 */
[----:B------:R-:W3:Y:S04]  /*3860*/  LDG.E R24, desc[UR10][R20.64+0x4] ;  /* 0x0000040a14187981 */ /* 0x000ee8000c1e1900 */
[----:B------:R-:W3:Y:S01]  /*3870*/  LDG.E R23, desc[UR6][R10.64+0x4] ;  /* 0x000004060a177981 */ /* 0x000ee2000c1e1900 */
[----:B------:R-:W-:Y:S01]  /*3880*/  BSSY.RECONVERGENT B2, `(.L_x_35) ;  /* 0x0000014000027945 */ /* 0x000fe20003800200 */
[----:B--2---:R-:W-:Y:S01]  /*3890*/  IMAD.IADD R9, R9, 0x1, -R26 ;  /* 0x0000000109097824 */ /* 0x004fe200078e0a1a */
[----:B---3--:R-:W-:-:S03]  /*38a0*/  IADD3 R23, PT, PT, R23, -R24, RZ ;  /* 0x8000001817177210 */ /* 0x008fc60007ffe0ff */
[----:B------:R-:W-:-:S04]  /*38b0*/  IMAD R24, R9, R9, RZ ;  /* 0x0000000909187224 */ /* 0x000fc800078e02ff */
[----:B------:R-:W-:Y:S02]  /*38c0*/  IMAD R23, R23, R23, R24 ;  /* 0x0000001717177224 */ /* 0x000fe400078e0218 */
[----:B------:R-:W0:Y:S03]  /*38d0*/  F2F.F64.F32 R24, R0 ;  /* 0x0000000000187310 */ /* 0x000e260000201800 */
[----:B------:R-:W-:-:S05]  /*38e0*/  I2FP.F32.U32 R23, R23 ;  /* 0x0000001700177245 */ /* 0x000fca0000201000 */
[----:B------:R-:W-:Y:S01]  /*38f0*/  VIADD R9, R23, 0xf3000000 ;  /* 0xf300000017097836 */ /* 0x000fe20000000000 */
[----:B------:R1:W2:Y:S04]  /*3900*/  MUFU.RSQ R26, R23 ;  /* 0x00000017001a7308 */ /* 0x0002a80000001400 */
[----:B------:R-:W-:Y:S01]  /*3910*/  ISETP.GT.U32.AND P0, PT, R9, 0x727fffff, PT ;  /* 0x727fffff0900780c */ /* 0x000fe20003f04070 */
[----:B0-----:R-:W-:-:S12]  /*3920*/  DADD R2, R2, R24 ;  /* 0x0000000002027229 */ /* 0x001fd80000000018 */
[----:B-12---:R-:W-:Y:S05]  /*3930*/  @!P0 BRA `(.L_x_36) ;  /* 0x0000000000108947 */ /* 0x006fea0003800000 */
[----:B------:R-:W-:Y:S01]  /*3940*/  IMAD.MOV.U32 R0, RZ, RZ, R23 ;  /* 0x000000ffff007224 */ /* 0x000fe200078e0017 */
[----:B------:R-:W-:-:S07]  /*3950*/  MOV R10, 0x3970 ;  /* 0x00003970000a7802 */ /* 0x000fce0000000f00 */
[----:B------:R-:W-:Y:S05]  /*3960*/  CALL.REL.NOINC `($__internal_0_$__cuda_sm20_sqrt_rn_f32_slowpath) ;  /* 0x0000000800b47944 */ /* 0x000fea0003c00000 */
[----:B------:R-:W-:Y:S05]  /*3970*/  BRA `(.L_x_37) ;  /* 0x0000000000107947 */ /* 0x000fea0003800000 */
.L_x_36:
[----:B------:R-:W-:Y:S01]  /*3980*/  FMUL.FTZ R0, R23, R26 ;  /* 0x0000001a17007220 */ /* 0x000fe20000410000 */
[----:B------:R-:W-:-:S03]  /*3990*/  FMUL.FTZ R10, R26, 0.5 ;  /* 0x3f0000001a0a7820 */ /* 0x000fc60000410000 */
[----:B------:R-:W-:-:S04]  /*39a0*/  FFMA R9, -R0, R0, R23 ;  /* 0x0000000000097223 */ /* 0x000fc80000000117 */
[----:B------:R-:W-:-:S07]  /*39b0*/  FFMA R0, R9, R10, R0 ;  /* 0x0000000a09007223 */ /* 0x000fce0000000000 */
.L_x_37:
[----:B------:R-:W-:Y:S05]  /*39c0*/  BSYNC.RECONVERGENT B2 ;  /* 0x0000000000027941 */ /* 0x000fea0003800200 */
.L_x_35:
[----:B------:R-:W-:Y:S01]  /*39d0*/  VIADD R8, R8, 0x4 ;  /* 0x0000000408087836 */ /* 0x000fe20000000000 */
[----:B------:R-:W0:Y:S01]  /*39e0*/  F2F.F64.F32 R10, R0 ;  /* 0x00000000000a7310 */ /* 0x000e220000201800 */
[----:B------:R-:W-:Y:S01]  /*39f0*/  IADD3 R14, P1, PT, R14, 0x10, RZ ;  /* 0x000000100e0e7810 */ /* 0x000fe20007f3e0ff */
[----:B------:R-:W-:Y:S02]  /*3a00*/  VIADD R6, R6, 0xfffffffc ;  /* 0xfffffffc06067836 */ /* 0x000fe40000000000 */
[----:B------:R-:W-:Y:S01]  /*3a10*/  ISETP.NE.AND P0, PT, R8, RZ, PT ;  /* 0x000000ff0800720c */ /* 0x000fe20003f05270 */
[----:B------:R-:W-:Y:S01]  /*3a20*/  VIADD R7, R7, 0x4 ;  /* 0x0000000407077836 */ /* 0x000fe20000000000 */
[----:B------:R-:W-:Y:S01]  /*3a30*/  IADD3.X R15, PT, PT, RZ, R15, RZ, P1, !PT ;  /* 0x0000000fff0f7210 */ /* 0x000fe20000ffe4ff */
[----:B0-----:R-:W-:-:S10]  /*3a40*/  DADD R2, R2, R10 ;  /* 0x0000000002027229 */ /* 0x001fd4000000000a */
[----:B------:R-:W-:Y:S05]  /*3a50*/  @P0 BRA `(.L_x_38) ;  /* 0xfffffff400380947 */ /* 0x000fea000383ffff */
[----:B------:R-:W-:Y:S05]  /*3a60*/  BSYNC.RECONVERGENT B1 ;  /* 0x0000000000017941 */ /* 0x000fea0003800200 */
.L_x_25:
[----:B------:R-:W-:-:S13]  /*3a70*/  ISETP.NE.AND P0, PT, R4, RZ, PT ;  /* 0x000000ff0400720c */ /* 0x000fda0003f05270 */
[----:B------:R-:W-:Y:S05]  /*3a80*/  @!P0 BRA `(.L_x_24) ;  /* 0x0000000800388947 */ /* 0x000fea0003800000 */
[----:B------:R-:W-:-:S13]  /*3a90*/  ISETP.NE.AND P0, PT, R4, 0x1, PT ;  /* 0x000000010400780c */ /* 0x000fda0003f05270 */
[----:B------:R-:W-:Y:S05]  /*3aa0*/  @!P0 BRA `(.L_x_39) ;  /* 0x00000004006c8947 */ /* 0x000fea0003800000 */
[----:B------:R-:W0:Y:S01]  /*3ab0*/  LDC R7, c[0x0][0x390] ;  /* 0x0000e400ff077b82 */ /* 0x000e220000000800 */
[----:B------:R-:W-:Y:S01]  /*3ac0*/  VIADD R0, R5, 0x1 ;  /* 0x0000000105007836 */ /* 0x000fe20000000000 */
[C---:B------:R-:W-:Y:S02]  /*3ad0*/  R2UR UR4, R18.reuse ;  /* 0x00000000120472ca */ /* 0x040fe400000e0000 */
[C---:B------:R-:W-:Y:S02]  /*3ae0*/  R2UR UR5, R19.reuse ;  /* 0x00000000130572ca */ /* 0x040fe400000e0000 */
[----:B------:R-:W-:Y:S02]  /*3af0*/  R2UR UR6, R18 ;  /* 0x00000000120672ca */ /* 0x000fe400000e0000 */
[----:B------:R-:W-:Y:S01]  /*3b00*/  R2UR UR7, R19 ;  /* 0x00000000130772ca */ /* 0x000fe200000e0000 */
[----:B------:R-:W1:Y:S01]  /*3b10*/  LDC.64 R12, c[0x0][0x380] ;  /* 0x0000e000ff0c7b82 */ /* 0x000e620000000a00 */
[----:B0-----:R-:W-:Y:S01]  /*3b20*/  ISETP.NE.AND P0, PT, R0, R7, PT ;  /* 0x000000070000720c */ /* 0x001fe20003f05270 */
[----:B------:R-:W-:-:S03]  /*3b30*/  IMAD.WIDE.U32 R6, R5, 0x4, R16 ;  /* 0x0000000405067825 */ /* 0x000fc600078e0010 */
[----:B------:R-:W-:-:S03]  /*3b40*/  SEL R9, R0, RZ, P0 ;  /* 0x000000ff00097207 */ /* 0x000fc60000000000 */
[----:B------:R-:W2:Y:S02]  /*3b50*/  LD.E R0, desc[UR4][R6.64] ;  /* 0x0000000406007980 */ /* 0x000ea4000c101900 */
[----:B------:R-:W-:-:S06]  /*3b60*/  IMAD.WIDE.U32 R8, R9, 0x4, R16 ;  /* 0x0000000409087825 */ /* 0x000fcc00078e0010 */
[----:B------:R-:W3:Y:S01]  /*3b70*/  LD.E R8, desc[UR6][R8.64] ;  /* 0x0000000608087980 */ /* 0x000ee2000c101900 */
[C---:B------:R-:W-:Y:S02]  /*3b80*/  R2UR UR8, R18.reuse ;  /* 0x00000000120872ca */ /* 0x040fe400000e0000 */
[C---:B------:R-:W-:Y:S02]  /*3b90*/  R2UR UR9, R19.reuse ;  /* 0x00000000130972ca */ /* 0x040fe400000e0000 */
[----:B------:R-:W-:Y:S02]  /*3ba0*/  R2UR UR10, R18 ;  /* 0x00000000120a72ca */ /* 0x000fe400000e0000 */
[----:B------:R-:W-:Y:S02]  /*3bb0*/  R2UR UR11, R19 ;  /* 0x00000000130b72ca */ /* 0x000fe400000e0000 */
[----:B--2---:R-:W-:-:S05]  /*3bc0*/  SHF.L.U32 R11, R0, 0x1, RZ ;  /* 0x00000001000b7819 */ /* 0x004fca00000006ff */
[----:B-1----:R-:W-:-:S04]  /*3bd0*/  IMAD.WIDE R10, R11, 0x4, R12 ;  /* 0x000000040b0a7825 */ /* 0x002fc800078e020c */
[----:B---3--:R-:W-:Y:S01]  /*3be0*/  IMAD.SHL.U32 R15, R8, 0x2, RZ ;  /* 0x00000002080f7824 */ /* 0x008fe200078e00ff */
[----:B------:R-:W2:Y:S03]  /*3bf0*/  LDG.E R0, desc[UR4][R10.64] ;  /* 0x000000040a007981 */ /* 0x000ea6000c1e1900 */
[----:B------:R-:W-:Y:S01]  /*3c00*/  IMAD.WIDE R12, R15, 0x4, R12 ;  /* 0x000000040f0c7825 */ /* 0x000fe200078e020c */
[----:B------:R-:W3:Y:S04]  /*3c10*/  LDG.E R4, desc[UR6][R10.64+0x4] ;  /* 0x000004060a047981 */ /* 0x000ee8000c1e1900 */
[----:B------:R-:W2:Y:S04]  /*3c20*/  LDG.E R9, desc[UR8][R12.64] ;  /* 0x000000080c097981 */ /* 0x000ea8000c1e1900 */
[----:B------:R-:W3:Y:S01]  /*3c30*/  LDG.E R15, desc[UR10][R12.64+0x4] ;  /* 0x0000040a0c0f7981 */ /* 0x000ee2000c1e1900 */
[----:B------:R-:W-:Y:S01]  /*3c40*/  BSSY.RECONVERGENT B1, `(.L_x_40) ;  /* 0x0000012000017945 */ /* 0x000fe20003800200 */
[----:B--2---:R-:W-:-:S02]  /*3c50*/  IMAD.IADD R0, R0, 0x1, -R9 ;  /* 0x0000000100007824 */ /* 0x004fc400078e0a09 */
[----:B---3--:R-:W-:Y:S02]  /*3c60*/  IMAD.IADD R4, R4, 0x1, -R15 ;  /* 0x0000000104047824 */ /* 0x008fe400078e0a0f */
[----:B------:R-:W-:-:S04]  /*3c70*/  IMAD R9, R0, R0, RZ ;  /* 0x0000000000097224 */ /* 0x000fc800078e02ff */
[----:B------:R-:W-:-:S05]  /*3c80*/  IMAD R9, R4, R4, R9 ;  /* 0x0000000404097224 */ /* 0x000fca00078e0209 */
[----:B------:R-:W-:-:S04]  /*3c90*/  I2FP.F32.U32 R9, R9 ;  /* 0x0000000900097245 */ /* 0x000fc80000201000 */
[----:B------:R-:W-:Y:S01]  /*3ca0*/  IADD3 R0, PT, PT, R9, -0xd000000, RZ ;  /* 0xf300000009007810 */ /* 0x000fe20007ffe0ff */
[----:B------:R0:W1:Y:S03]  /*3cb0*/  MUFU.RSQ R4, R9 ;  /* 0x0000000900047308 */ /* 0x0000660000001400 */
[----:B------:R-:W-:-:S13]  /*3cc0*/  ISETP.GT.U32.AND P0, PT, R0, 0x727fffff, PT ;  /* 0x727fffff0000780c */ /* 0x000fda0003f04070 */
[----:B0-----:R-:W-:Y:S05]  /*3cd0*/  @!P0 BRA `(.L_x_41) ;  /* 0x0000000000108947 */ /* 0x001fea0003800000 */
[----:B------:R-:W-:Y:S01]  /*3ce0*/  IMAD.MOV.U32 R0, RZ, RZ, R9 ;  /* 0x000000ffff007224 */ /* 0x000fe200078e0009 */
[----:B------:R-:W-:-:S07]  /*3cf0*/  MOV R10, 0x3d10 ;  /* 0x00003d10000a7802 */ /* 0x000fce0000000f00 */
[----:B-1----:R-:W-:Y:S05]  /*3d00*/  CALL.REL.NOINC `($__internal_0_$__cuda_sm20_sqrt_rn_f32_slowpath) ;  /* 0x0000000400cc7944 */ /* 0x002fea0003c00000 */
[----:B------:R-:W-:Y:S05]  /*3d10*/  BRA `(.L_x_42) ;  /* 0x0000000000107947 */ /* 0x000fea0003800000 */
.L_x_41:
[----:B-1----:R-:W-:Y:S01]  /*3d20*/  FMUL.FTZ R0, R9, R4 ;  /* 0x0000000409007220 */ /* 0x002fe20000410000 */
[----:B------:R-:W-:-:S03]  /*3d30*/  FMUL.FTZ R4, R4, 0.5 ;  /* 0x3f00000004047820 */ /* 0x000fc60000410000 */
[----:B------:R-:W-:-:S04]  /*3d40*/  FFMA R9, -R0, R0, R9 ;  /* 0x0000000000097223 */ /* 0x000fc80000000109 */
[----:B------:R-:W-:-:S07]  /*3d50*/  FFMA R0, R9, R4, R0 ;  /* 0x0000000409007223 */ /* 0x000fce0000000000 */
.L_x_42:
[----:B------:R-:W-:Y:S05]  /*3d60*/  BSYNC.RECONVERGENT B1 ;  /* 0x0000000000017941 */ /* 0x000fea0003800200 */
.L_x_40:
[----:B------:R-:W0:Y:S01]  /*3d70*/  LDC R4, c[0x0][0x390] ;  /* 0x0000e400ff047b82 */ /* 0x000e220000000800 */
[----:B------:R-:W-:Y:S01]  /*3d80*/  VIADD R5, R5, 0x2 ;  /* 0x0000000205057836 */ /* 0x000fe20000000000 */
[C---:B------:R-:W-:Y:S02]  /*3d90*/  R2UR UR4, R18.reuse ;  /* 0x00000000120472ca */ /* 0x040fe400000e0000 */
[C---:B------:R-:W-:Y:S02]  /*3da0*/  R2UR UR5, R19.reuse ;  /* 0x00000000130572ca */ /* 0x040fe400000e0000 */
[----:B------:R-:W-:Y:S02]  /*3db0*/  R2UR UR6, R18 ;  /* 0x00000000120672ca */ /* 0x000fe400000e0000 */
[----:B------:R-:W-:Y:S01]  /*3dc0*/  R2UR UR7, R19 ;  /* 0x00000000130772ca */ /* 0x000fe200000e0000 */
[----:B------:R-:W1:Y:S08]  /*3dd0*/  LDC.64 R12, c[0x0][0x380] ;  /* 0x0000e000ff0c7b82 */ /* 0x000e700000000a00 */
[----:B------:R-:W2:Y:S01]  /*3de0*/  LD.E R6, desc[UR4][R6.64+0x4] ;  /* 0x0000040406067980 */ /* 0x000ea2000c101900 */
[----:B0-----:R-:W-:-:S04]  /*3df0*/  ISETP.NE.AND P0, PT, R5, R4, PT ;  /* 0x000000040500720c */ /* 0x001fc80003f05270 */
[----:B------:R-:W-:-:S05]  /*3e00*/  SEL R9, R5, RZ, P0 ;  /* 0x000000ff05097207 */ /* 0x000fca0000000000 */
[----:B------:R-:W-:-:S06]  /*3e10*/  IMAD.WIDE.U32 R8, R9, 0x4, R16 ;  /* 0x0000000409087825 */ /* 0x000fcc00078e0010 */
[----:B------:R-:W3:Y:S01]  /*3e20*/  LD.E R8, desc[UR6][R8.64] ;  /* 0x0000000608087980 */ /* 0x000ee2000c101900 */
[C---:B------:R-:W-:Y:S02]  /*3e30*/  R2UR UR8, R18.reuse ;  /* 0x00000000120872ca */ /* 0x040fe400000e0000 */
[C---:B------:R-:W-:Y:S02]  /*3e40*/  R2UR UR9, R19.reuse ;  /* 0x00000000130972ca */ /* 0x040fe400000e0000 */
[----:B------:R-:W-:Y:S02]  /*3e50*/  R2UR UR10, R18 ;  /* 0x00000000120a72ca */ /* 0x000fe400000e0000 */
[----:B------:R-:W-:Y:S01]  /*3e60*/  R2UR UR11, R19 ;  /* 0x00000000130b72ca */ /* 0x000fe200000e0000 */
[----:B--2---:R-:W-:-:S04]  /*3e70*/  IMAD.SHL.U32 R11, R6, 0x2, RZ ;  /* 0x00000002060b7824 */ /* 0x004fc800078e00ff */
[----:B-1----:R-:W-:-:S05]  /*3e80*/  IMAD.WIDE R10, R11, 0x4, R12 ;  /* 0x000000040b0a7825 */ /* 0x002fca00078e020c */
[----:B------:R-:W2:Y:S04]  /*3e90*/  LDG.E R4, desc[UR4][R10.64] ;  /* 0x000000040a047981 */ /* 0x000ea8000c1e1900 */
[----:B------:R-:W4:Y:S01]  /*3ea0*/  LDG.E R6, desc[UR6][R10.64+0x4] ;  /* 0x000004060a067981 */ /* 0x000f22000c1e1900 */
[----:B---3--:R-:W-:-:S05]  /*3eb0*/  SHF.L.U32 R15, R8, 0x1, RZ ;  /* 0x00000001080f7819 */ /* 0x008fca00000006ff */
[----:B------:R-:W-:-:S05]  /*3ec0*/  IMAD.WIDE R12, R15, 0x4, R12 ;  /* 0x000000040f0c7825 */ /* 0x000fca00078e020c */
[----:B------:R-:W2:Y:S04]  /*3ed0*/  LDG.E R7, desc[UR8][R12.64] ;  /* 0x000000080c077981 */ /* 0x000ea8000c1e1900 */
[----:B------:R-:W4:Y:S01]  /*3ee0*/  LDG.E R9, desc[UR10][R12.64+0x4] ;  /* 0x0000040a0c097981 */ /* 0x000f22000c1e1900 */
[----:B------:R-:W-:Y:S01]  /*3ef0*/  BSSY.RECONVERGENT B1, `(.L_x_43) ;  /* 0x0000014000017945 */ /* 0x000fe20003800200 */
[----:B--2---:R-:W-:Y:S02]  /*3f00*/  IMAD.IADD R4, R4, 0x1, -R7 ;  /* 0x0000000104047824 */ /* 0x004fe400078e0a07 */
[----:B----4-:R-:W-:Y:S02]  /*3f10*/  IMAD.IADD R6, R6, 0x1, -R9 ;  /* 0x0000000106067824 */ /* 0x010fe400078e0a09 */
[----:B------:R-:W-:-:S04]  /*3f20*/  IMAD R7, R4, R4, RZ ;  /* 0x0000000404077224 */ /* 0x000fc800078e02ff */
        /* <DEDUP_REMOVED lines=12> */
.L_x_44:
[----:B--2---:R-:W-:Y:S01]  /*3ff0*/  FMUL.FTZ R0, R9, R8 ;  /* 0x0000000809007220 */ /* 0x004fe20000410000 */
[----:B------:R-:W-:-:S03]  /*4000*/  FMUL.FTZ R4, R8, 0.5 ;  /* 0x3f00000008047820 */ /* 0x000fc60000410000 */
[----:B------:R-:W-:-:S04]  /*4010*/  FFMA R7, -R0, R0, R9 ;  /* 0x0000000000077223 */ /* 0x000fc80000000109 */
[----:B------:R-:W-:-:S07]  /*4020*/  FFMA R0, R7, R4, R0 ;  /* 0x0000000407007223 */ /* 0x000fce0000000000 */
.L_x_45:
[----:B------:R-:W-:Y:S05]  /*4030*/  BSYNC.RECONVERGENT B1 ;  /* 0x0000000000017941 */ /* 0x000fea0003800200 */
.L_x_43:
[----:B------:R-:W0:Y:S02]  /*4040*/  F2F.F64.F32 R6, R0 ;  /* 0x0000000000067310 */ /* 0x000e240000201800 */
[----:B0-----:R-:W-:-:S11]  /*4050*/  DADD R2, R2, R6 ;  /* 0x0000000002027229 */ /* 0x001fd60000000006 */
.L_x_39:
[----:B------:R-:W0:Y:S02]  /*4060*/  LDCU UR4, c[0x0][0x390] ;  /* 0x00007200ff0477ac */ /* 0x000e240008000800 */
[----:B0-----:R-:W-:-:S04]  /*4070*/  ULOP3.LUT UR5, UR4, 0x1, URZ, 0xc0, !UPT ;  /* 0x0000000104057892 */ /* 0x001fc8000f8ec0ff */
[----:B------:R-:W-:-:S09]  /*4080*/  UISETP.NE.U32.AND UP0, UPT, UR5, 0x1, UPT ;  /* 0x000000010500788c */ /* 0x000fd2000bf05070 */
[----:B------:R-:W-:Y:S05]  /*4090*/  BRA.U UP0, `(.L_x_24) ;  /* 0x0000000100b47547 */ /* 0x000fea000b800000 */
[C---:B------:R-:W-:Y:S01]  /*40a0*/  VIADD R0, R5.reuse, 0x1 ;  /* 0x0000000105007836 */ /* 0x040fe20000000000 */
[----:B------:R-:W-:Y:S01]  /*40b0*/  R2UR UR6, R18 ;  /* 0x00000000120672ca */ /* 0x000fe200000e0000 */
[----:B------:R-:W-:Y:S01]  /*40c0*/  IMAD.WIDE.U32 R4, R5, 0x4, R16 ;  /* 0x0000000405047825 */ /* 0x000fe200078e0010 */
[C---:B------:R-:W-:Y:S01]  /*40d0*/  R2UR UR7, R19.reuse ;  /* 0x00000000130772ca */ /* 0x040fe200000e0000 */
[----:B------:R-:W0:Y:S01]  /*40e0*/  LDC.64 R10, c[0x0][0x380] ;  /* 0x0000e000ff0a7b82 */ /* 0x000e220000000a00 */
[----:B------:R-:W-:Y:S02]  /*40f0*/  ISETP.NE.AND P0, PT, R0, UR4, PT ;  /* 0x0000000400007c0c */ /* 0x000fe4000bf05270 */
[----:B------:R-:W-:Y:S02]  /*4100*/  R2UR UR4, R18 ;  /* 0x00000000120472ca */ /* 0x000fe400000e0000 */
[----:B------:R-:W-:Y:S02]  /*4110*/  R2UR UR5, R19 ;  /* 0x00000000130572ca */ /* 0x000fe400000e0000 */
[----:B------:R-:W-:-:S05]  /*4120*/  SEL R7, R0, RZ, P0 ;  /* 0x000000ff00077207 */ /* 0x000fca0000000000 */
[----:B------:R-:W-:Y:S01]  /*4130*/  IMAD.WIDE.U32 R6, R7, 0x4, R16 ;  /* 0x0000000407067825 */ /* 0x000fe200078e0010 */
[----:B------:R-:W2:Y:S05]  /*4140*/  LD.E R4, desc[UR6][R4.64] ;  /* 0x0000000604047980 */ /* 0x000eaa000c101900 */
[----:B------:R-:W3:Y:S01]  /*4150*/  LD.E R6, desc[UR4][R6.64] ;  /* 0x0000000406067980 */ /* 0x000ee2000c101900 */
[C---:B------:R-:W-:Y:S02]  /*4160*/  R2UR UR8, R18.reuse ;  /* 0x00000000120872ca */ /* 0x040fe400000e0000 */
[----:B------:R-:W-:Y:S02]  /*4170*/  R2UR UR9, R19 ;  /* 0x00000000130972ca */ /* 0x000fe400000e0000 */
[----:B------:R-:W-:-:S02]  /*4180*/  R2UR UR10, R18 ;  /* 0x00000000120a72ca */ /* 0x000fc400000e0000 */
[----:B------:R-:W-:Y:S01]  /*4190*/  R2UR UR11, R19 ;  /* 0x00000000130b72ca */ /* 0x000fe200000e0000 */
[----:B--2---:R-:W-:-:S04]  /*41a0*/  IMAD.SHL.U32 R9, R4, 0x2, RZ ;  /* 0x0000000204097824 */ /* 0x004fc800078e00ff */
[----:B0-----:R-:W-:-:S04]  /*41b0*/  IMAD.WIDE R8, R9, 0x4, R10 ;  /* 0x0000000409087825 */ /* 0x001fc800078e020a */
[----:B---3--:R-:W-:Y:S01]  /*41c0*/  IMAD.SHL.U32 R13, R6, 0x2, RZ ;  /* 0x00000002060d7824 */ /* 0x008fe200078e00ff */
[----:B------:R-:W2:Y:S03]  /*41d0*/  LDG.E R0, desc[UR4][R8.64] ;  /* 0x0000000408007981 */ /* 0x000ea6000c1e1900 */
[----:B------:R-:W-:Y:S01]  /*41e0*/  IMAD.WIDE R10, R13, 0x4, R10 ;  /* 0x000000040d0a7825 */ /* 0x000fe200078e020a */
[----:B------:R-:W3:Y:S04]  /*41f0*/  LDG.E R4, desc[UR6][R8.64+0x4] ;  /* 0x0000040608047981 */ /* 0x000ee8000c1e1900 */
[----:B------:R-:W2:Y:S04]  /*4200*/  LDG.E R5, desc[UR8][R10.64] ;  /* 0x000000080a057981 */ /* 0x000ea8000c1e1900 */
[----:B------:R-:W3:Y:S01]  /*4210*/  LDG.E R7, desc[UR10][R10.64+0x4] ;  /* 0x0000040a0a077981 */ /* 0x000ee2000c1e1900 */
[----:B------:R-:W-:Y:S01]  /*4220*/  BSSY.RECONVERGENT B1, `(.L_x_46) ;  /* 0x0000012000017945 */ /* 0x000fe20003800200 */
[----:B--2---:R-:W-:Y:S01]  /*4230*/  IADD3 R0, PT, PT, R0, -R5, RZ ;  /* 0x8000000500007210 */ /* 0x004fe20007ffe0ff */
[----:B---3--:R-:W-:-:S04]  /*4240*/  IMAD.IADD R4, R4, 0x1, -R7 ;  /* 0x0000000104047824 */ /* 0x008fc800078e0a07 */
[----:B------:R-:W-:-:S04]  /*4250*/  IMAD R5, R0, R0, RZ ;  /* 0x0000000000057224 */ /* 0x000fc800078e02ff */
[----:B------:R-:W-:-:S05]  /*4260*/  IMAD R5, R4, R4, R5 ;  /* 0x0000000404057224 */ /* 0x000fca00078e0205 */
[----:B------:R-:W-:-:S05]  /*4270*/  I2FP.F32.U32 R5, R5 ;  /* 0x0000000500057245 */ /* 0x000fca0000201000 */
[----:B------:R-:W-:Y:S01]  /*4280*/  VIADD R0, R5, 0xf3000000 ;  /* 0xf300000005007836 */ /* 0x000fe20000000000 */
[----:B------:R0:W1:Y:S04]  /*4290*/  MUFU.RSQ R4, R5 ;  /* 0x0000000500047308 */ /* 0x0000680000001400 */
[----:B------:R-:W-:-:S13]  /*42a0*/  ISETP.GT.U32.AND P0, PT, R0, 0x727fffff, PT ;  /* 0x727fffff0000780c */ /* 0x000fda0003f04070 */
[----:B01----:R-:W-:Y:S05]  /*42b0*/  @!P0 BRA `(.L_x_47) ;  /* 0x0000000000108947 */ /* 0x003fea0003800000 */
[----:B------:R-:W-:Y:S01]  /*42c0*/  IMAD.MOV.U32 R0, RZ, RZ, R5 ;  /* 0x000000ffff007224 */ /* 0x000fe200078e0005 */
[----:B------:R-:W-:-:S07]  /*42d0*/  MOV R10, 0x42f0 ;  /* 0x000042f0000a7802 */ /* 0x000fce0000000f00 */
[----:B------:R-:W-:Y:S05]  /*42e0*/  CALL.REL.NOINC `($__internal_0_$__cuda_sm20_sqrt_rn_f32_slowpath) ;  /* 0x0000000000547944 */ /* 0x000fea0003c00000 */
[----:B------:R-:W-:Y:S05]  /*42f0*/  BRA `(.L_x_48) ;  /* 0x0000000000107947 */ /* 0x000fea0003800000 */
.L_x_47:
[----:B------:R-:W-:Y:S01]  /*4300*/  FMUL.FTZ R0, R5, R4 ;  /* 0x0000000405007220 */ /* 0x000fe20000410000 */
[----:B------:R-:W-:-:S03]  /*4310*/  FMUL.FTZ R4, R4, 0.5 ;  /* 0x3f00000004047820 */ /* 0x000fc60000410000 */
[----:B------:R-:W-:-:S04]  /*4320*/  FFMA R5, -R0, R0, R5 ;  /* 0x0000000000057223 */ /* 0x000fc80000000105 */
[----:B------:R-:W-:-:S07]  /*4330*/  FFMA R0, R5, R4, R0 ;  /* 0x0000000405007223 */ /* 0x000fce0000000000 */
.L_x_48:
[----:B------:R-:W-:Y:S05]  /*4340*/  BSYNC.RECONVERGENT B1 ;  /* 0x0000000000017941 */ /* 0x000fea0003800200 */
.L_x_46:
[----:B------:R-:W0:Y:S02]  /*4350*/  F2F.F64.F32 R4, R0 ;  /* 0x0000000000047310 */ /* 0x000e240000201800 */
[----:B0-----:R-:W-:-:S11]  /*4360*/  DADD R2, R2, R4 ;  /* 0x0000000002027229 */ /* 0x001fd60000000004 */
.L_x_24:
[----:B------:R-:W-:Y:S05]  /*4370*/  BSYNC.RECONVERGENT B0 ;  /* 0x0000000000007941 */ /* 0x000fea0003800200 */
.L_x_23:
[----:B------:R-:W0:Y:S01]  /*4380*/  LDC.64 R4, c[0x0][0x388] ;  /* 0x0000e200ff047b82 */ /* 0x000e220000000a00 */
[----:B------:R-:W-:Y:S02]  /*4390*/  R2UR UR4, R18 ;  /* 0x00000000120472ca */ /* 0x000fe400000e0000 */
[----:B------:R-:W-:Y:S02]  /*43a0*/  R2UR UR5, R19 ;  /* 0x00000000130572ca */ /* 0x000fe400000e0000 */
[----:B------:R-:W-:-:S04]  /*43b0*/  MOV R0, 0x8 ;  /* 0x0000000800007802 */ /* 0x000fc80000000f00 */
[----:B------:R1:W2:Y:S01]  /*43c0*/  LDC.64 R6, c[0x4][R0] ;  /* 0x0100000000067b82 */ /* 0x0002a20000000a00 */
[----:B0-----:R-:W-:Y:S01]  /*43d0*/  IMAD.WIDE.U32 R22, R22, 0x8, R4 ;  /* 0x0000000816167825 */ /* 0x001fe200078e0004 */
[----:B------:R-:W-:-:S03]  /*43e0*/  MOV R4, R16 ;  /* 0x0000001000047202 */ /* 0x000fc60000000f00 */
[----:B------:R-:W-:Y:S02]  /*43f0*/  IMAD.MOV.U32 R5, RZ, RZ, R17 ;  /* 0x000000ffff057224 */ /* 0x000fe400078e0011 */
[----:B------:R1:W-:Y:S05]  /*4400*/  STG.E.64 desc[UR4][R22.64], R2 ;  /* 0x0000000216007986 */ /* 0x0003ea000c101b04 */
[----:B------:R-:W-:-:S07]  /*4410*/  LEPC R20, `(.L_x_49) ;  /* 0x000000001014794e */ /* 0x000fce0000000000 */
[----:B-12---:R-:W-:Y:S05]  /*4420*/  CALL.ABS.NOINC R6 ;  /* 0x0000000006007343 */ /* 0x006fea0003c00000 */
.L_x_49:
[----:B------:R-:W-:Y:S05]  /*4430*/  EXIT ;  /* 0x000000000000794d */ /* 0x000fea0003800000 */
        .weak           $__internal_0_$__cuda_sm20_sqrt_rn_f32_slowpath
        .type           $__internal_0_$__cuda_sm20_sqrt_rn_f32_slowpath,@function
        .size           $__internal_0_$__cuda_sm20_sqrt_rn_f32_slowpath,(.L_x_52 - $__internal_0_$__cuda_sm20_sqrt_rn_f32_slowpath)
$__internal_0_$__cuda_sm20_sqrt_rn_f32_slowpath:
[----:B------:R-:W-:-:S13]  /*4440*/  LOP3.LUT P0, RZ, R0, 0x7fffffff, RZ, 0xc0, !PT ;  /* 0x7fffffff00ff7812 */ /* 0x000fda000780c0ff */
[----:B------:R-:W-:Y:S01]  /*4450*/  @!P0 IMAD.MOV.U32 R11, RZ, RZ, R0 ;  /* 0x000000ffff0b8224 */ /* 0x000fe200078e0000 */
[----:B------:R-:W-:Y:S06]  /*4460*/  @!P0 BRA `(.L_x_50) ;  /* 0x0000000000408947 */ /* 0x000fec0003800000 */
[----:B------:R-:W-:-:S13]  /*4470*/  FSETP.GEU.FTZ.AND P0, PT, R0, RZ, PT ;  /* 0x000000ff0000720b */ /* 0x000fda0003f1e000 */
[----:B------:R-:W-:Y:S01]  /*4480*/  @!P0 IMAD.MOV.U32 R11, RZ, RZ, 0x7fffffff ;  /* 0x7fffffffff0b8424 */ /* 0x000fe200078e00ff */
[----:B------:R-:W-:Y:S06]  /*4490*/  @!P0 BRA `(.L_x_50) ;  /* 0x0000000000348947 */ /* 0x000fec0003800000 */
[----:B------:R-:W-:-:S13]  /*44a0*/  FSETP.GTU.FTZ.AND P0, PT, |R0|, +INF , PT ;  /* 0x7f8000000000780b */ /* 0x000fda0003f1c200 */
[----:B------:R-:W-:Y:S01]  /*44b0*/  @P0 FADD.FTZ R11, R0, 1 ;  /* 0x3f800000000b0421 */ /* 0x000fe20000010000 */
[----:B------:R-:W-:Y:S06]  /*44c0*/  @P0 BRA `(.L_x_50) ;  /* 0x0000000000280947 */ /* 0x000fec0003800000 */
[----:B------:R-:W-:-:S13]  /*44d0*/  FSETP.NEU.FTZ.AND P0, PT, |R0|, +INF , PT ;  /* 0x7f8000000000780b */ /* 0x000fda0003f1d200 */
[----:B------:R-:W-:-:S04]  /*44e0*/  @P0 FFMA R9, R0, 1.84467440737095516160e+19, RZ ;  /* 0x5f80000000090823 */ /* 0x000fc800000000ff */
[----:B------:R-:W0:Y:S02]  /*44f0*/  @P0 MUFU.RSQ R24, R9 ;  /* 0x0000000900180308 */ /* 0x000e240000001400 */
[----:B0-----:R-:W-:Y:S01]  /*4500*/  @P0 FMUL.FTZ R20, R9, R24 ;  /* 0x0000001809140220 */ /* 0x001fe20000410000 */
[----:B------:R-:W-:-:S03]  /*4510*/  @P0 FMUL.FTZ R21, R24, 0.5 ;  /* 0x3f00000018150820 */ /* 0x000fc60000410000 */
[----:B------:R-:W-:-:S04]  /*4520*/  @P0 FADD.FTZ R11, -R20, -RZ ;  /* 0x800000ff140b0221 */ /* 0x000fc80000010100 */
[----:B------:R-:W-:Y:S01]  /*4530*/  @P0 FFMA R25, R20, R11, R9 ;  /* 0x0000000b14190223 */ /* 0x000fe20000000009 */
[----:B------:R-:W-:-:S03]  /*4540*/  @!P0 MOV R11, R0 ;  /* 0x00000000000b8202 */ /* 0x000fc60000000f00 */
[----:B------:R-:W-:-:S04]  /*4550*/  @P0 FFMA R21, R25, R21, R20 ;  /* 0x0000001519150223 */ /* 0x000fc80000000014 */
[----:B------:R-:W-:-:S07]  /*4560*/  @P0 FMUL.FTZ R11, R21, 2.3283064365386962891e-10 ;  /* 0x2f800000150b0820 */ /* 0x000fce0000410000 */
.L_x_50:
[----:B------:R-:W-:Y:S02]  /*4570*/  IMAD.MOV.U32 R0, RZ, RZ, R11 ;  /* 0x000000ffff007224 */ /* 0x000fe400078e000b */
[----:B------:R-:W-:-:S04]  /*4580*/  IMAD.MOV.U32 R11, RZ, RZ, 0x0 ;  /* 0x00000000ff0b7424 */ /* 0x000fc800078e00ff */
[----:B------:R-:W-:Y:S05]  /*4590*/  RET.REL.NODEC R10 `(_Z10calc_pathsPKiPdii) ;  /* 0xffffffb80a987950 */ /* 0x000fea0003c3ffff */
.L_x_51:
        /* <DEDUP_REMOVED lines=14> */
.L_x_52:


//--------------------- .nv.shared._Z12d_min_reduceIdEvPKT_PS0_i --------------------------
	.section	.nv.shared._Z12d_min_reduceIdEvPKT_PS0_i,"aw",@nobits
	.sectionflags	@""
	.align	8
.nv.shared._Z12d_min_reduceIdEvPKT_PS0_i:
	.zero		1536


//--------------------- .nv.shared.reserved.0     --------------------------
	.section	.nv.shared.reserved.0,"aw",@nobits
	.weak		__nv_reservedSMEM_offset_0_alias
	.size		__nv_reservedSMEM_offset_0_alias, 0, 64
	.other		__nv_reservedSMEM_offset_0_alias,@"STO_CUDA_RESERVED_SHARED STV_DEFAULT"
__nv_reservedSMEM_offset_0_alias:
	.zero		0
	.zero		64


//--------------------- .nv.constant0._Z12d_min_reduceIdEvPKT_PS0_i --------------------------
	.section	.nv.constant0._Z12d_min_reduceIdEvPKT_PS0_i,"a",@progbits
	.sectionflags	@""
	.align	4
.nv.constant0._Z12d_min_reduceIdEvPKT_PS0_i:
	.zero		916


//--------------------- .nv.constant0._Z10calc_pathsPKiPdii --------------------------
	.section	.nv.constant0._Z10calc_pathsPKiPdii,"a",@progbits
	.sectionflags	@""
	.align	4
.nv.constant0._Z10calc_pathsPKiPdii:
	.zero		920


//--------------------- SYMBOLS --------------------------

	.type		.nv.reservedSmem.offset0,@object
	.size		.nv.reservedSmem.offset0,0x4
	.type		.nv.reservedSmem.cap,@object
	.size		.nv.reservedSmem.cap,0x4
	.type		malloc,@function
	.type		free,@function
